//
// Generated by NVIDIA NVVM Compiler
//
// Compiler Build ID: CL-36424714
// Cuda compilation tools, release 13.0, V13.0.88
// Based on NVVM 20.0.0
//

.version 9.0
.target sm_100
.address_size 64

	// .globl	_Z19batched_gemv_kernelPKfS0_Pfiii
.extern .shared .align 16 .b8 shared_input[];
.extern .shared .align 16 .b8 sdata[];

.visible .entry _Z19batched_gemv_kernelPKfS0_Pfiii(
	.param .u64 .ptr .align 1 _Z19batched_gemv_kernelPKfS0_Pfiii_param_0,
	.param .u64 .ptr .align 1 _Z19batched_gemv_kernelPKfS0_Pfiii_param_1,
	.param .u64 .ptr .align 1 _Z19batched_gemv_kernelPKfS0_Pfiii_param_2,
	.param .u32 _Z19batched_gemv_kernelPKfS0_Pfiii_param_3,
	.param .u32 _Z19batched_gemv_kernelPKfS0_Pfiii_param_4,
	.param .u32 _Z19batched_gemv_kernelPKfS0_Pfiii_param_5
)
{
	.reg .pred 	%p<23>;
	.reg .b32 	%r<149>;
	.reg .b32 	%f<67>;
	.reg .b64 	%rd<82>;

	ld.param.u64 	%rd15, [_Z19batched_gemv_kernelPKfS0_Pfiii_param_0];
	ld.param.u64 	%rd13, [_Z19batched_gemv_kernelPKfS0_Pfiii_param_1];
	ld.param.u64 	%rd14, [_Z19batched_gemv_kernelPKfS0_Pfiii_param_2];
	ld.param.u32 	%r72, [_Z19batched_gemv_kernelPKfS0_Pfiii_param_3];
	ld.param.u32 	%r70, [_Z19batched_gemv_kernelPKfS0_Pfiii_param_4];
	ld.param.u32 	%r71, [_Z19batched_gemv_kernelPKfS0_Pfiii_param_5];
	cvta.to.global.u64 	%rd1, %rd15;
	mov.u32 	%r1, %ctaid.x;
	mov.u32 	%r2, %tid.x;
	setp.ge.s32 	%p1, %r1, %r72;
	setp.ge.s32 	%p2, %r2, %r71;
	or.pred  	%p3, %p1, %p2;
	@%p3 bra 	$L__BB0_22;
	cvta.to.global.u64 	%rd2, %rd13;
	mul.lo.s32 	%r3, %r70, %r1;
	mul.wide.s32 	%rd16, %r3, 4;
	add.s64 	%rd3, %rd2, %rd16;
	mov.u32 	%r4, %ntid.x;
	and.b32  	%r73, %r70, 3;
	setp.eq.s32 	%p4, %r73, 0;
	shl.b32 	%r5, %r2, 2;
	setp.lt.s32 	%p5, %r5, %r70;
	and.pred  	%p6, %p4, %p5;
	@%p6 bra 	$L__BB0_8;
	setp.ge.s32 	%p7, %r2, %r70;
	@%p7 bra 	$L__BB0_14;
	add.s32 	%r75, %r2, %r4;
	max.u32 	%r76, %r70, %r75;
	setp.lt.u32 	%p8, %r75, %r70;
	selp.u32 	%r77, 1, 0, %p8;
	add.s32 	%r78, %r75, %r77;
	sub.s32 	%r79, %r76, %r78;
	div.u32 	%r80, %r79, %r4;
	add.s32 	%r6, %r80, %r77;
	and.b32  	%r81, %r6, 3;
	setp.eq.s32 	%p9, %r81, 3;
	mov.u32 	%r134, %r2;
	@%p9 bra 	$L__BB0_6;
	add.s32 	%r82, %r6, 1;
	and.b32  	%r83, %r82, 3;
	mov.u32 	%r84, shared_input;
	add.s32 	%r128, %r84, %r5;
	shl.b32 	%r8, %r4, 2;
	mul.wide.u32 	%rd18, %r2, 4;
	add.s64 	%rd19, %rd16, %rd18;
	add.s64 	%rd80, %rd2, %rd19;
	mul.wide.u32 	%rd5, %r4, 4;
	neg.s32 	%r127, %r83;
	mad.lo.s32 	%r134, %r4, %r83, %r2;
$L__BB0_5:
	.pragma "nounroll";
	ld.global.nc.f32 	%f8, [%rd80];
	st.shared.f32 	[%r128], %f8;
	add.s32 	%r128, %r128, %r8;
	add.s64 	%rd80, %rd80, %rd5;
	add.s32 	%r127, %r127, 1;
	setp.ne.s32 	%p10, %r127, 0;
	@%p10 bra 	$L__BB0_5;
$L__BB0_6:
	setp.lt.u32 	%p11, %r6, 3;
	@%p11 bra 	$L__BB0_14;
$L__BB0_7:
	mul.wide.u32 	%rd20, %r134, 4;
	add.s64 	%rd21, %rd3, %rd20;
	ld.global.nc.f32 	%f9, [%rd21];
	shl.b32 	%r85, %r134, 2;
	mov.u32 	%r86, shared_input;
	add.s32 	%r87, %r86, %r85;
	st.shared.f32 	[%r87], %f9;
	add.s32 	%r88, %r134, %r4;
	mul.wide.u32 	%rd22, %r88, 4;
	add.s64 	%rd23, %rd3, %rd22;
	ld.global.nc.f32 	%f10, [%rd23];
	shl.b32 	%r89, %r4, 2;
	add.s32 	%r90, %r87, %r89;
	st.shared.f32 	[%r90], %f10;
	add.s32 	%r91, %r88, %r4;
	mul.wide.u32 	%rd24, %r91, 4;
	add.s64 	%rd25, %rd3, %rd24;
	ld.global.nc.f32 	%f11, [%rd25];
	add.s32 	%r92, %r90, %r89;
	st.shared.f32 	[%r92], %f11;
	add.s32 	%r93, %r91, %r4;
	mul.wide.u32 	%rd26, %r93, 4;
	add.s64 	%rd27, %rd3, %rd26;
	ld.global.nc.f32 	%f12, [%rd27];
	add.s32 	%r94, %r92, %r89;
	st.shared.f32 	[%r94], %f12;
	add.s32 	%r134, %r93, %r4;
	setp.lt.s32 	%p12, %r134, %r70;
	@%p12 bra 	$L__BB0_7;
	bra.uni 	$L__BB0_14;
$L__BB0_8:
	add.s32 	%r95, %r2, %r4;
	shl.b32 	%r96, %r95, 2;
	max.u32 	%r97, %r70, %r96;
	setp.lt.u32 	%p13, %r96, %r70;
	selp.u32 	%r98, 1, 0, %p13;
	or.b32  	%r99, %r96, %r98;
	sub.s32 	%r100, %r97, %r99;
	shl.b32 	%r101, %r4, 2;
	div.u32 	%r102, %r100, %r101;
	add.s32 	%r16, %r102, %r98;
	and.b32  	%r103, %r16, 3;
	setp.eq.s32 	%p14, %r103, 3;
	mov.u32 	%r133, %r2;
	@%p14 bra 	$L__BB0_11;
	add.s32 	%r104, %r16, 1;
	and.b32  	%r105, %r104, 3;
	mul.wide.u32 	%rd28, %r2, 16;
	add.s64 	%rd30, %rd28, %rd16;
	add.s64 	%rd81, %rd2, %rd30;
	mul.wide.u32 	%rd9, %r4, 16;
	shl.b32 	%r106, %r2, 4;
	mov.u32 	%r107, shared_input;
	add.s32 	%r131, %r107, %r106;
	shl.b32 	%r18, %r4, 4;
	neg.s32 	%r130, %r105;
	mad.lo.s32 	%r133, %r4, %r105, %r2;
$L__BB0_10:
	.pragma "nounroll";
	ld.global.nc.v4.f32 	{%f13, %f14, %f15, %f16}, [%rd81];
	st.shared.v4.f32 	[%r131], {%f13, %f14, %f15, %f16};
	add.s64 	%rd81, %rd81, %rd9;
	add.s32 	%r131, %r131, %r18;
	add.s32 	%r130, %r130, 1;
	setp.ne.s32 	%p15, %r130, 0;
	@%p15 bra 	$L__BB0_10;
$L__BB0_11:
	setp.lt.u32 	%p16, %r16, 3;
	@%p16 bra 	$L__BB0_14;
	mov.u32 	%r109, shared_input;
	shl.b32 	%r112, %r4, 4;
$L__BB0_13:
	shl.b32 	%r108, %r133, 4;
	add.s32 	%r110, %r109, %r108;
	mul.wide.u32 	%rd31, %r133, 16;
	add.s64 	%rd32, %rd3, %rd31;
	ld.global.nc.v4.f32 	{%f17, %f18, %f19, %f20}, [%rd32];
	st.shared.v4.f32 	[%r110], {%f17, %f18, %f19, %f20};
	add.s32 	%r111, %r133, %r4;
	add.s32 	%r113, %r110, %r112;
	mul.wide.u32 	%rd33, %r111, 16;
	add.s64 	%rd34, %rd3, %rd33;
	ld.global.nc.v4.f32 	{%f21, %f22, %f23, %f24}, [%rd34];
	st.shared.v4.f32 	[%r113], {%f21, %f22, %f23, %f24};
	add.s32 	%r114, %r111, %r4;
	add.s32 	%r115, %r113, %r112;
	mul.wide.u32 	%rd35, %r114, 16;
	add.s64 	%rd36, %rd3, %rd35;
	ld.global.nc.v4.f32 	{%f25, %f26, %f27, %f28}, [%rd36];
	st.shared.v4.f32 	[%r115], {%f25, %f26, %f27, %f28};
	add.s32 	%r116, %r114, %r4;
	add.s32 	%r117, %r115, %r112;
	mul.wide.u32 	%rd37, %r116, 16;
	add.s64 	%rd38, %rd3, %rd37;
	ld.global.nc.v4.f32 	{%f29, %f30, %f31, %f32}, [%rd38];
	st.shared.v4.f32 	[%r117], {%f29, %f30, %f31, %f32};
	add.s32 	%r133, %r116, %r4;
	shl.b32 	%r118, %r133, 2;
	setp.lt.s32 	%p17, %r118, %r70;
	@%p17 bra 	$L__BB0_13;
$L__BB0_14:
	barrier.sync 	0;
	mul.lo.s32 	%r119, %r3, %r71;
	cvt.s64.s32 	%rd39, %r119;
	cvt.u64.u32 	%rd40, %r2;
	add.s64 	%rd12, %rd39, %rd40;
	setp.lt.s32 	%p18, %r70, 1;
	mov.f32 	%f66, 0f00000000;
	@%p18 bra 	$L__BB0_21;
	and.b32  	%r30, %r70, 7;
	setp.lt.u32 	%p19, %r70, 8;
	mov.f32 	%f66, 0f00000000;
	mov.b32 	%r145, 0;
	@%p19 bra 	$L__BB0_18;
	and.b32  	%r145, %r70, 2147483640;
	neg.s32 	%r144, %r145;
	shl.b32 	%r33, %r71, 3;
	shl.b32 	%r142, %r71, 1;
	mul.lo.s32 	%r141, %r71, 3;
	shl.b32 	%r140, %r71, 2;
	mul.lo.s32 	%r139, %r71, 5;
	mul.lo.s32 	%r138, %r71, 6;
	mov.u32 	%r123, shared_input;
	add.s32 	%r135, %r123, 16;
	mul.lo.s32 	%r137, %r71, 7;
	mov.f32 	%f66, 0f00000000;
	mov.b32 	%r136, 0;
	mov.u32 	%r143, %r71;
$L__BB0_17:
	.pragma "nounroll";
	ld.shared.v4.f32 	{%f37, %f38, %f39, %f40}, [%r135+-16];
	cvt.s64.s32 	%rd41, %r136;
	add.s64 	%rd42, %rd12, %rd41;
	shl.b64 	%rd43, %rd42, 2;
	add.s64 	%rd44, %rd1, %rd43;
	ld.global.nc.f32 	%f41, [%rd44];
	fma.rn.f32 	%f42, %f37, %f41, %f66;
	cvt.s64.s32 	%rd45, %r143;
	add.s64 	%rd46, %rd12, %rd45;
	shl.b64 	%rd47, %rd46, 2;
	add.s64 	%rd48, %rd1, %rd47;
	ld.global.nc.f32 	%f43, [%rd48];
	fma.rn.f32 	%f44, %f38, %f43, %f42;
	cvt.s64.s32 	%rd49, %r142;
	add.s64 	%rd50, %rd12, %rd49;
	shl.b64 	%rd51, %rd50, 2;
	add.s64 	%rd52, %rd1, %rd51;
	ld.global.nc.f32 	%f45, [%rd52];
	fma.rn.f32 	%f46, %f39, %f45, %f44;
	cvt.s64.s32 	%rd53, %r141;
	add.s64 	%rd54, %rd12, %rd53;
	shl.b64 	%rd55, %rd54, 2;
	add.s64 	%rd56, %rd1, %rd55;
	ld.global.nc.f32 	%f47, [%rd56];
	fma.rn.f32 	%f48, %f40, %f47, %f46;
	ld.shared.v4.f32 	{%f49, %f50, %f51, %f52}, [%r135];
	cvt.s64.s32 	%rd57, %r140;
	add.s64 	%rd58, %rd12, %rd57;
	shl.b64 	%rd59, %rd58, 2;
	add.s64 	%rd60, %rd1, %rd59;
	ld.global.nc.f32 	%f53, [%rd60];
	fma.rn.f32 	%f54, %f49, %f53, %f48;
	cvt.s64.s32 	%rd61, %r139;
	add.s64 	%rd62, %rd12, %rd61;
	shl.b64 	%rd63, %rd62, 2;
	add.s64 	%rd64, %rd1, %rd63;
	ld.global.nc.f32 	%f55, [%rd64];
	fma.rn.f32 	%f56, %f50, %f55, %f54;
	cvt.s64.s32 	%rd65, %r138;
	add.s64 	%rd66, %rd12, %rd65;
	shl.b64 	%rd67, %rd66, 2;
	add.s64 	%rd68, %rd1, %rd67;
	ld.global.nc.f32 	%f57, [%rd68];
	fma.rn.f32 	%f58, %f51, %f57, %f56;
	cvt.s64.s32 	%rd69, %r137;
	add.s64 	%rd70, %rd12, %rd69;
	shl.b64 	%rd71, %rd70, 2;
	add.s64 	%rd72, %rd1, %rd71;
	ld.global.nc.f32 	%f59, [%rd72];
	fma.rn.f32 	%f66, %f52, %f59, %f58;
	add.s32 	%r144, %r144, 8;
	add.s32 	%r143, %r143, %r33;
	add.s32 	%r142, %r142, %r33;
	add.s32 	%r141, %r141, %r33;
	add.s32 	%r140, %r140, %r33;
	add.s32 	%r139, %r139, %r33;
	add.s32 	%r138, %r138, %r33;
	add.s32 	%r137, %r137, %r33;
	add.s32 	%r136, %r136, %r33;
	add.s32 	%r135, %r135, 32;
	setp.ne.s32 	%p20, %r144, 0;
	@%p20 bra 	$L__BB0_17;
$L__BB0_18:
	setp.eq.s32 	%p21, %r30, 0;
	@%p21 bra 	$L__BB0_21;
	mul.lo.s32 	%r148, %r145, %r71;
	shl.b32 	%r124, %r145, 2;
	mov.u32 	%r125, shared_input;
	add.s32 	%r147, %r125, %r124;
	neg.s32 	%r146, %r30;
$L__BB0_20:
	.pragma "nounroll";
	ld.shared.f32 	%f60, [%r147];
	cvt.s64.s32 	%rd73, %r148;
	add.s64 	%rd74, %rd12, %rd73;
	shl.b64 	%rd75, %rd74, 2;
	add.s64 	%rd76, %rd1, %rd75;
	ld.global.nc.f32 	%f61, [%rd76];
	fma.rn.f32 	%f66, %f60, %f61, %f66;
	add.s32 	%r148, %r148, %r71;
	add.s32 	%r147, %r147, 4;
	add.s32 	%r146, %r146, 1;
	setp.ne.s32 	%p22, %r146, 0;
	@%p22 bra 	$L__BB0_20;
$L__BB0_21:
	mad.lo.s32 	%r126, %r71, %r1, %r2;
	cvta.to.global.u64 	%rd77, %rd14;
	mul.wide.u32 	%rd78, %r126, 4;
	add.s64 	%rd79, %rd77, %rd78;
	st.global.f32 	[%rd79], %f66;
$L__BB0_22:
	ret;

}
	// .globl	_Z22batched_softmax_kernelPKfPfii
.visible .entry _Z22batched_softmax_kernelPKfPfii(
	.param .u64 .ptr .align 1 _Z22batched_softmax_kernelPKfPfii_param_0,
	.param .u64 .ptr .align 1 _Z22batched_softmax_kernelPKfPfii_param_1,
	.param .u32 _Z22batched_softmax_kernelPKfPfii_param_2,
	.param .u32 _Z22batched_softmax_kernelPKfPfii_param_3
)
{
	.reg .pred 	%p<23>;
	.reg .b32 	%r<60>;
	.reg .b32 	%f<121>;
	.reg .b64 	%rd<22>;

	ld.param.u64 	%rd3, [_Z22batched_softmax_kernelPKfPfii_param_0];
	ld.param.u64 	%rd4, [_Z22batched_softmax_kernelPKfPfii_param_1];
	ld.param.u32 	%r25, [_Z22batched_softmax_kernelPKfPfii_param_2];
	ld.param.u32 	%r24, [_Z22batched_softmax_kernelPKfPfii_param_3];
	mov.u32 	%r1, %ctaid.x;
	mov.u32 	%r58, %tid.x;
	setp.ge.s32 	%p1, %r1, %r25;
	@%p1 bra 	$L__BB1_31;
	cvta.to.global.u64 	%rd5, %rd3;
	cvta.to.global.u64 	%rd6, %rd4;
	mov.u32 	%r3, %ntid.x;
	shl.b32 	%r26, %r3, 2;
	mov.u32 	%r27, sdata;
	add.s32 	%r4, %r27, %r26;
	mul.lo.s32 	%r28, %r24, %r1;
	mul.wide.s32 	%rd7, %r28, 4;
	add.s64 	%rd1, %rd5, %rd7;
	add.s64 	%rd2, %rd6, %rd7;
	and.b32  	%r5, %r24, 3;
	setp.eq.s32 	%p2, %r5, 0;
	mov.f32 	%f117, 0fFF800000;
	@%p2 bra 	$L__BB1_5;
	setp.ge.s32 	%p3, %r58, %r24;
	@%p3 bra 	$L__BB1_8;
	mov.f32 	%f117, 0fFF800000;
	mov.u32 	%r53, %r58;
$L__BB1_4:
	mul.wide.s32 	%rd8, %r53, 4;
	add.s64 	%rd9, %rd1, %rd8;
	ld.global.nc.f32 	%f16, [%rd9];
	max.f32 	%f117, %f117, %f16;
	add.s32 	%r53, %r53, %r3;
	setp.lt.s32 	%p4, %r53, %r24;
	@%p4 bra 	$L__BB1_4;
	bra.uni 	$L__BB1_8;
$L__BB1_5:
	shl.b32 	%r29, %r58, 2;
	setp.ge.s32 	%p5, %r29, %r24;
	@%p5 bra 	$L__BB1_8;
	mov.f32 	%f117, 0fFF800000;
	mov.u32 	%r52, %r58;
$L__BB1_7:
	mul.wide.s32 	%rd10, %r52, 16;
	add.s64 	%rd11, %rd1, %rd10;
	ld.global.nc.v4.f32 	{%f19, %f20, %f21, %f22}, [%rd11];
	max.f32 	%f23, %f19, %f20;
	max.f32 	%f24, %f21, %f22;
	max.f32 	%f25, %f23, %f24;
	max.f32 	%f117, %f117, %f25;
	add.s32 	%r52, %r52, %r3;
	shl.b32 	%r30, %r52, 2;
	setp.lt.s32 	%p6, %r30, %r24;
	@%p6 bra 	$L__BB1_7;
$L__BB1_8:
	shl.b32 	%r31, %r58, 2;
	add.s32 	%r10, %r27, %r31;
	st.shared.f32 	[%r10], %f117;
	barrier.sync 	0;
	setp.lt.u32 	%p7, %r3, 2;
	@%p7 bra 	$L__BB1_13;
	mov.u32 	%r54, %r3;
$L__BB1_10:
	shr.u32 	%r12, %r54, 1;
	setp.ge.u32 	%p8, %r58, %r12;
	@%p8 bra 	$L__BB1_12;
	ld.shared.f32 	%f26, [%r10];
	shl.b32 	%r33, %r12, 2;
	add.s32 	%r34, %r10, %r33;
	ld.shared.f32 	%f27, [%r34];
	max.f32 	%f28, %f26, %f27;
	st.shared.f32 	[%r10], %f28;
$L__BB1_12:
	barrier.sync 	0;
	setp.gt.u32 	%p9, %r54, 3;
	mov.u32 	%r54, %r12;
	@%p9 bra 	$L__BB1_10;
$L__BB1_13:
	setp.eq.s32 	%p10, %r5, 0;
	ld.shared.f32 	%f6, [sdata];
	mov.f32 	%f120, 0f00000000;
	@%p10 bra 	$L__BB1_17;
	setp.ge.s32 	%p11, %r58, %r24;
	@%p11 bra 	$L__BB1_20;
	mov.f32 	%f120, 0f00000000;
	mov.u32 	%r56, %r58;
$L__BB1_16:
	mul.wide.s32 	%rd12, %r56, 4;
	add.s64 	%rd13, %rd1, %rd12;
	ld.global.nc.f32 	%f31, [%rd13];
	sub.f32 	%f32, %f31, %f6;
	fma.rn.f32 	%f33, %f32, 0f3BBB989D, 0f3F000000;
	cvt.sat.f32.f32 	%f34, %f33;
	mov.f32 	%f35, 0f4B400001;
	mov.f32 	%f36, 0f437C0000;
	fma.rm.f32 	%f37, %f34, %f36, %f35;
	add.f32 	%f38, %f37, 0fCB40007F;
	neg.f32 	%f39, %f38;
	fma.rn.f32 	%f40, %f32, 0f3FB8AA3B, %f39;
	fma.rn.f32 	%f41, %f32, 0f32A57060, %f40;
	mov.b32 	%r35, %f37;
	shl.b32 	%r36, %r35, 23;
	mov.b32 	%f42, %r36;
	ex2.approx.ftz.f32 	%f43, %f41;
	mul.f32 	%f44, %f43, %f42;
	add.s64 	%rd14, %rd2, %rd12;
	st.global.f32 	[%rd14], %f44;
	add.f32 	%f120, %f120, %f44;
	add.s32 	%r56, %r56, %r3;
	setp.lt.s32 	%p12, %r56, %r24;
	@%p12 bra 	$L__BB1_16;
	bra.uni 	$L__BB1_20;
$L__BB1_17:
	setp.ge.s32 	%p13, %r31, %r24;
	@%p13 bra 	$L__BB1_20;
	mov.f32 	%f120, 0f00000000;
	mov.u32 	%r55, %r58;
$L__BB1_19:
	mul.wide.s32 	%rd15, %r55, 16;
	add.s64 	%rd16, %rd1, %rd15;
	ld.global.nc.v4.f32 	{%f47, %f48, %f49, %f50}, [%rd16];
	sub.f32 	%f51, %f47, %f6;
	fma.rn.f32 	%f52, %f51, 0f3BBB989D, 0f3F000000;
	cvt.sat.f32.f32 	%f53, %f52;
	mov.f32 	%f54, 0f4B400001;
	mov.f32 	%f55, 0f437C0000;
	fma.rm.f32 	%f56, %f53, %f55, %f54;
	add.f32 	%f57, %f56, 0fCB40007F;
	neg.f32 	%f58, %f57;
	fma.rn.f32 	%f59, %f51, 0f3FB8AA3B, %f58;
	fma.rn.f32 	%f60, %f51, 0f32A57060, %f59;
	mov.b32 	%r38, %f56;
	shl.b32 	%r39, %r38, 23;
	mov.b32 	%f61, %r39;
	ex2.approx.ftz.f32 	%f62, %f60;
	mul.f32 	%f63, %f62, %f61;
	sub.f32 	%f64, %f48, %f6;
	fma.rn.f32 	%f65, %f64, 0f3BBB989D, 0f3F000000;
	cvt.sat.f32.f32 	%f66, %f65;
	fma.rm.f32 	%f67, %f66, %f55, %f54;
	add.f32 	%f68, %f67, 0fCB40007F;
	neg.f32 	%f69, %f68;
	fma.rn.f32 	%f70, %f64, 0f3FB8AA3B, %f69;
	fma.rn.f32 	%f71, %f64, 0f32A57060, %f70;
	mov.b32 	%r40, %f67;
	shl.b32 	%r41, %r40, 23;
	mov.b32 	%f72, %r41;
	ex2.approx.ftz.f32 	%f73, %f71;
	mul.f32 	%f74, %f73, %f72;
	sub.f32 	%f75, %f49, %f6;
	fma.rn.f32 	%f76, %f75, 0f3BBB989D, 0f3F000000;
	cvt.sat.f32.f32 	%f77, %f76;
	fma.rm.f32 	%f78, %f77, %f55, %f54;
	add.f32 	%f79, %f78, 0fCB40007F;
	neg.f32 	%f80, %f79;
	fma.rn.f32 	%f81, %f75, 0f3FB8AA3B, %f80;
	fma.rn.f32 	%f82, %f75, 0f32A57060, %f81;
	mov.b32 	%r42, %f78;
	shl.b32 	%r43, %r42, 23;
	mov.b32 	%f83, %r43;
	ex2.approx.ftz.f32 	%f84, %f82;
	mul.f32 	%f85, %f84, %f83;
	sub.f32 	%f86, %f50, %f6;
	fma.rn.f32 	%f87, %f86, 0f3BBB989D, 0f3F000000;
	cvt.sat.f32.f32 	%f88, %f87;
	fma.rm.f32 	%f89, %f88, %f55, %f54;
	add.f32 	%f90, %f89, 0fCB40007F;
	neg.f32 	%f91, %f90;
	fma.rn.f32 	%f92, %f86, 0f3FB8AA3B, %f91;
	fma.rn.f32 	%f93, %f86, 0f32A57060, %f92;
	mov.b32 	%r44, %f89;
	shl.b32 	%r45, %r44, 23;
	mov.b32 	%f94, %r45;
	ex2.approx.ftz.f32 	%f95, %f93;
	mul.f32 	%f96, %f95, %f94;
	add.s64 	%rd17, %rd2, %rd15;
	st.global.v4.f32 	[%rd17], {%f63, %f74, %f85, %f96};
	add.f32 	%f97, %f63, %f74;
	add.f32 	%f98, %f97, %f85;
	add.f32 	%f99, %f98, %f96;
	add.f32 	%f120, %f120, %f99;
	add.s32 	%r55, %r55, %r3;
	shl.b32 	%r46, %r55, 2;
	setp.lt.s32 	%p14, %r46, %r24;
	@%p14 bra 	$L__BB1_19;
$L__BB1_20:
	setp.lt.u32 	%p15, %r3, 2;
	add.s32 	%r17, %r4, %r31;
	st.shared.f32 	[%r17+4], %f120;
	barrier.sync 	0;
	@%p15 bra 	$L__BB1_25;
	mov.u32 	%r57, %r3;
$L__BB1_22:
	shr.u32 	%r19, %r57, 1;
	setp.ge.u32 	%p16, %r58, %r19;
	@%p16 bra 	$L__BB1_24;
	shl.b32 	%r48, %r19, 2;
	add.s32 	%r49, %r17, %r48;
	ld.shared.f32 	%f100, [%r49+4];
	ld.shared.f32 	%f101, [%r17+4];
	add.f32 	%f102, %f100, %f101;
	st.shared.f32 	[%r17+4], %f102;
$L__BB1_24:
	barrier.sync 	0;
	setp.gt.u32 	%p17, %r57, 3;
	mov.u32 	%r57, %r19;
	@%p17 bra 	$L__BB1_22;
$L__BB1_25:
	setp.eq.s32 	%p18, %r5, 0;
	ld.shared.f32 	%f12, [%r4+4];
	@%p18 bra 	$L__BB1_28;
	setp.ge.s32 	%p19, %r58, %r24;
	@%p19 bra 	$L__BB1_31;
$L__BB1_27:
	mul.wide.s32 	%rd18, %r58, 4;
	add.s64 	%rd19, %rd2, %rd18;
	ld.global.f32 	%f103, [%rd19];
	div.rn.f32 	%f104, %f103, %f12;
	st.global.f32 	[%rd19], %f104;
	add.s32 	%r58, %r58, %r3;
	setp.lt.s32 	%p20, %r58, %r24;
	@%p20 bra 	$L__BB1_27;
	bra.uni 	$L__BB1_31;
$L__BB1_28:
	setp.ge.s32 	%p21, %r31, %r24;
	@%p21 bra 	$L__BB1_31;
	rcp.rn.f32 	%f13, %f12;
$L__BB1_30:
	mul.wide.s32 	%rd20, %r58, 16;
	add.s64 	%rd21, %rd2, %rd20;
	ld.global.v4.f32 	{%f105, %f106, %f107, %f108}, [%rd21];
	mul.f32 	%f109, %f13, %f105;
	mul.f32 	%f110, %f13, %f106;
	mul.f32 	%f111, %f13, %f107;
	mul.f32 	%f112, %f13, %f108;
	st.global.v4.f32 	[%rd21], {%f109, %f110, %f111, %f112};
	add.s32 	%r58, %r58, %r3;
	shl.b32 	%r51, %r58, 2;
	setp.lt.s32 	%p22, %r51, %r24;
	@%p22 bra 	$L__BB1_30;
$L__BB1_31:
	ret;

}
	// .globl	_Z28process_price_vectors_kernelPKfS0_Pfiii
.visible .entry _Z28process_price_vectors_kernelPKfS0_Pfiii(
	.param .u64 .ptr .align 1 _Z28process_price_vectors_kernelPKfS0_Pfiii_param_0,
	.param .u64 .ptr .align 1 _Z28process_price_vectors_kernelPKfS0_Pfiii_param_1,
	.param .u64 .ptr .align 1 _Z28process_price_vectors_kernelPKfS0_Pfiii_param_2,
	.param .u32 _Z28process_price_vectors_kernelPKfS0_Pfiii_param_3,
	.param .u32 _Z28process_price_vectors_kernelPKfS0_Pfiii_param_4,
	.param .u32 _Z28process_price_vectors_kernelPKfS0_Pfiii_param_5
)
{
	.reg .pred 	%p<161>;
	.reg .b32 	%r<159>;
	.reg .b32 	%f<227>;
	.reg .b64 	%rd<104>;

	ld.param.u64 	%rd16, [_Z28process_price_vectors_kernelPKfS0_Pfiii_param_0];
	ld.param.u64 	%rd17, [_Z28process_price_vectors_kernelPKfS0_Pfiii_param_1];
	ld.param.u64 	%rd18, [_Z28process_price_vectors_kernelPKfS0_Pfiii_param_2];
	ld.param.u32 	%r53, [_Z28process_price_vectors_kernelPKfS0_Pfiii_param_3];
	ld.param.u32 	%r51, [_Z28process_price_vectors_kernelPKfS0_Pfiii_param_4];
	ld.param.u32 	%r52, [_Z28process_price_vectors_kernelPKfS0_Pfiii_param_5];
	cvta.to.global.u64 	%rd1, %rd18;
	cvta.to.global.u64 	%rd2, %rd17;
	mov.u32 	%r1, %ctaid.x;
	mov.u32 	%r2, %tid.x;
	and.b32  	%r3, %r2, 31;
	setp.ge.s32 	%p1, %r1, %r53;
	@%p1 bra 	$L__BB2_114;
	cvta.to.global.u64 	%rd3, %rd16;
	and.b32  	%r154, %r2, 992;
	mul.lo.s32 	%r5, %r51, %r1;
	setp.ge.s32 	%p2, %r154, %r52;
	@%p2 bra 	$L__BB2_114;
	mul.wide.s32 	%rd19, %r5, 4;
	add.s64 	%rd4, %rd3, %rd19;
	and.b32  	%r6, %r51, 3;
	setp.ne.s32 	%p3, %r6, 0;
	shr.s32 	%r7, %r51, 2;
	mul.lo.s32 	%r8, %r52, %r1;
	mov.u32 	%r54, %ntid.x;
	and.b32  	%r9, %r54, 2016;
	@%p3 bra 	$L__BB2_59;
	setp.gt.s32 	%p82, %r7, 0;
	@%p82 bra 	$L__BB2_4;
	bra.uni 	$L__BB2_36;
$L__BB2_4:
	and.b32  	%r10, %r7, 3;
	shl.b32 	%r11, %r52, 4;
	add.s64 	%rd62, %rd19, %rd3;
	add.s64 	%rd5, %rd62, 32;
	mul.wide.s32 	%rd9, %r52, 4;
$L__BB2_5:
	add.s32 	%r13, %r154, %r3;
	setp.ge.s32 	%p119, %r13, %r52;
	mov.f32 	%f207, 0f00000000;
	@%p119 bra 	$L__BB2_13;
	setp.lt.u32 	%p120, %r7, 4;
	mov.f32 	%f207, 0f00000000;
	mov.b32 	%r153, 0;
	@%p120 bra 	$L__BB2_9;
	and.b32  	%r125, %r7, 2147483644;
	neg.s32 	%r152, %r125;
	mov.f32 	%f207, 0f00000000;
	mov.u64 	%rd103, %rd5;
	mov.u32 	%r151, %r13;
$L__BB2_8:
	.pragma "nounroll";
	and.b32  	%r153, %r7, 2147483644;
	ld.global.nc.v4.f32 	{%f116, %f117, %f118, %f119}, [%rd103+-32];
	mul.wide.s32 	%rd63, %r151, 4;
	add.s64 	%rd64, %rd2, %rd63;
	ld.global.nc.f32 	%f120, [%rd64];
	fma.rn.f32 	%f121, %f116, %f120, %f207;
	mul.wide.s32 	%rd65, %r52, 4;
	add.s64 	%rd66, %rd64, %rd65;
	ld.global.nc.f32 	%f122, [%rd66];
	fma.rn.f32 	%f123, %f117, %f122, %f121;
	add.s64 	%rd67, %rd66, %rd65;
	ld.global.nc.f32 	%f124, [%rd67];
	fma.rn.f32 	%f125, %f118, %f124, %f123;
	add.s64 	%rd68, %rd67, %rd65;
	ld.global.nc.f32 	%f126, [%rd68];
	fma.rn.f32 	%f127, %f119, %f126, %f125;
	ld.global.nc.v4.f32 	{%f128, %f129, %f130, %f131}, [%rd103+-16];
	add.s64 	%rd69, %rd68, %rd65;
	ld.global.nc.f32 	%f132, [%rd69];
	fma.rn.f32 	%f133, %f128, %f132, %f127;
	add.s64 	%rd70, %rd69, %rd65;
	ld.global.nc.f32 	%f134, [%rd70];
	fma.rn.f32 	%f135, %f129, %f134, %f133;
	add.s64 	%rd71, %rd70, %rd65;
	ld.global.nc.f32 	%f136, [%rd71];
	fma.rn.f32 	%f137, %f130, %f136, %f135;
	add.s64 	%rd72, %rd71, %rd65;
	ld.global.nc.f32 	%f138, [%rd72];
	fma.rn.f32 	%f139, %f131, %f138, %f137;
	ld.global.nc.v4.f32 	{%f140, %f141, %f142, %f143}, [%rd103];
	add.s64 	%rd73, %rd72, %rd65;
	ld.global.nc.f32 	%f144, [%rd73];
	fma.rn.f32 	%f145, %f140, %f144, %f139;
	add.s64 	%rd74, %rd73, %rd65;
	ld.global.nc.f32 	%f146, [%rd74];
	fma.rn.f32 	%f147, %f141, %f146, %f145;
	add.s64 	%rd75, %rd74, %rd65;
	ld.global.nc.f32 	%f148, [%rd75];
	fma.rn.f32 	%f149, %f142, %f148, %f147;
	add.s64 	%rd76, %rd75, %rd65;
	ld.global.nc.f32 	%f150, [%rd76];
	fma.rn.f32 	%f151, %f143, %f150, %f149;
	ld.global.nc.v4.f32 	{%f152, %f153, %f154, %f155}, [%rd103+16];
	add.s64 	%rd77, %rd76, %rd65;
	ld.global.nc.f32 	%f156, [%rd77];
	fma.rn.f32 	%f157, %f152, %f156, %f151;
	add.s64 	%rd78, %rd77, %rd65;
	ld.global.nc.f32 	%f158, [%rd78];
	fma.rn.f32 	%f159, %f153, %f158, %f157;
	add.s64 	%rd79, %rd78, %rd65;
	ld.global.nc.f32 	%f160, [%rd79];
	fma.rn.f32 	%f161, %f154, %f160, %f159;
	add.s64 	%rd80, %rd79, %rd65;
	ld.global.nc.f32 	%f162, [%rd80];
	fma.rn.f32 	%f207, %f155, %f162, %f161;
	add.s32 	%r152, %r152, 4;
	add.s32 	%r151, %r151, %r11;
	add.s64 	%rd103, %rd103, 64;
	setp.ne.s32 	%p121, %r152, 0;
	@%p121 bra 	$L__BB2_8;
$L__BB2_9:
	setp.eq.s32 	%p122, %r10, 0;
	@%p122 bra 	$L__BB2_13;
	setp.eq.s32 	%p123, %r10, 1;
	mul.wide.u32 	%rd81, %r153, 16;
	add.s64 	%rd8, %rd4, %rd81;
	ld.global.nc.v4.f32 	{%f163, %f164, %f165, %f166}, [%rd8];
	mul.lo.s32 	%r126, %r153, %r52;
	shl.b32 	%r127, %r126, 2;
	add.s32 	%r128, %r127, %r13;
	mul.wide.s32 	%rd82, %r128, 4;
	add.s64 	%rd83, %rd2, %rd82;
	ld.global.nc.f32 	%f167, [%rd83];
	fma.rn.f32 	%f168, %f163, %f167, %f207;
	add.s64 	%rd84, %rd83, %rd9;
	ld.global.nc.f32 	%f169, [%rd84];
	fma.rn.f32 	%f170, %f164, %f169, %f168;
	add.s64 	%rd85, %rd84, %rd9;
	ld.global.nc.f32 	%f171, [%rd85];
	fma.rn.f32 	%f172, %f165, %f171, %f170;
	add.s64 	%rd10, %rd85, %rd9;
	ld.global.nc.f32 	%f173, [%rd10];
	fma.rn.f32 	%f207, %f166, %f173, %f172;
	@%p123 bra 	$L__BB2_13;
	setp.eq.s32 	%p124, %r10, 2;
	ld.global.nc.v4.f32 	{%f174, %f175, %f176, %f177}, [%rd8+16];
	add.s64 	%rd86, %rd10, %rd9;
	ld.global.nc.f32 	%f178, [%rd86];
	fma.rn.f32 	%f179, %f174, %f178, %f207;
	add.s64 	%rd87, %rd86, %rd9;
	ld.global.nc.f32 	%f180, [%rd87];
	fma.rn.f32 	%f181, %f175, %f180, %f179;
	add.s64 	%rd88, %rd87, %rd9;
	ld.global.nc.f32 	%f182, [%rd88];
	fma.rn.f32 	%f183, %f176, %f182, %f181;
	add.s64 	%rd11, %rd88, %rd9;
	ld.global.nc.f32 	%f184, [%rd11];
	fma.rn.f32 	%f207, %f177, %f184, %f183;
	@%p124 bra 	$L__BB2_13;
	ld.global.nc.v4.f32 	{%f185, %f186, %f187, %f188}, [%rd8+32];
	add.s64 	%rd89, %rd11, %rd9;
	ld.global.nc.f32 	%f189, [%rd89];
	fma.rn.f32 	%f190, %f185, %f189, %f207;
	add.s64 	%rd90, %rd89, %rd9;
	ld.global.nc.f32 	%f191, [%rd90];
	fma.rn.f32 	%f192, %f186, %f191, %f190;
	add.s64 	%rd91, %rd90, %rd9;
	ld.global.nc.f32 	%f193, [%rd91];
	fma.rn.f32 	%f194, %f187, %f193, %f192;
	add.s64 	%rd92, %rd91, %rd9;
	ld.global.nc.f32 	%f195, [%rd92];
	fma.rn.f32 	%f207, %f188, %f195, %f194;
$L__BB2_13:
	setp.gt.u32 	%p125, %r3, 23;
	setp.lt.u32 	%p126, %r3, 16;
	mov.b32 	%r129, %f207;
	shfl.sync.down.b32	%r130|%p127, %r129, 16, 31, -1;
	mov.b32 	%f196, %r130;
	shfl.sync.down.b32	%r131|%p128, %r13, 16, 31, -1;
	add.s32 	%r132, %r13, 16;
	setp.lt.s32 	%p129, %r132, %r52;
	add.f32 	%f197, %f207, %f196;
	selp.f32 	%f198, %f197, %f207, %p129;
	selp.f32 	%f209, %f198, %f207, %p126;
	mov.b32 	%r133, %f209;
	shfl.sync.down.b32	%r134|%p130, %r133, 8, 31, -1;
	mov.b32 	%f10, %r134;
	shfl.sync.down.b32	%r21|%p131, %r13, 8, 31, -1;
	add.s32 	%r135, %r13, 8;
	setp.ge.s32 	%p132, %r135, %r52;
	or.pred  	%p133, %p125, %p132;
	@%p133 bra 	$L__BB2_18;
	setp.lt.u32 	%p134, %r3, 8;
	@%p134 bra 	$L__BB2_17;
	setp.ge.s32 	%p135, %r21, %r52;
	@%p135 bra 	$L__BB2_18;
	add.s32 	%r136, %r21, %r8;
	mul.wide.s32 	%rd93, %r136, 4;
	add.s64 	%rd94, %rd1, %rd93;
	atom.global.add.f32 	%f199, [%rd94], %f10;
	bra.uni 	$L__BB2_18;
$L__BB2_17:
	add.f32 	%f209, %f209, %f10;
$L__BB2_18:
	setp.gt.u32 	%p136, %r3, 27;
	mov.b32 	%r137, %f209;
	shfl.sync.down.b32	%r138|%p137, %r137, 4, 31, -1;
	mov.b32 	%f13, %r138;
	shfl.sync.down.b32	%r22|%p138, %r13, 4, 31, -1;
	add.s32 	%r139, %r13, 4;
	setp.ge.s32 	%p139, %r139, %r52;
	or.pred  	%p140, %p136, %p139;
	@%p140 bra 	$L__BB2_23;
	setp.lt.u32 	%p141, %r3, 4;
	@%p141 bra 	$L__BB2_22;
	setp.ge.s32 	%p142, %r22, %r52;
	@%p142 bra 	$L__BB2_23;
	add.s32 	%r140, %r22, %r8;
	mul.wide.s32 	%rd95, %r140, 4;
	add.s64 	%rd96, %rd1, %rd95;
	atom.global.add.f32 	%f200, [%rd96], %f13;
	bra.uni 	$L__BB2_23;
$L__BB2_22:
	add.f32 	%f209, %f209, %f13;
$L__BB2_23:
	setp.gt.u32 	%p143, %r3, 29;
	mov.b32 	%r141, %f209;
	shfl.sync.down.b32	%r142|%p144, %r141, 2, 31, -1;
	mov.b32 	%f16, %r142;
	shfl.sync.down.b32	%r23|%p145, %r13, 2, 31, -1;
	add.s32 	%r143, %r13, 2;
	setp.ge.s32 	%p146, %r143, %r52;
	or.pred  	%p147, %p143, %p146;
	@%p147 bra 	$L__BB2_28;
	setp.lt.u32 	%p148, %r3, 2;
	@%p148 bra 	$L__BB2_27;
	setp.ge.s32 	%p149, %r23, %r52;
	@%p149 bra 	$L__BB2_28;
	add.s32 	%r144, %r23, %r8;
	mul.wide.s32 	%rd97, %r144, 4;
	add.s64 	%rd98, %rd1, %rd97;
	atom.global.add.f32 	%f201, [%rd98], %f16;
	bra.uni 	$L__BB2_28;
$L__BB2_27:
	add.f32 	%f209, %f209, %f16;
$L__BB2_28:
	setp.eq.s32 	%p150, %r3, 31;
	mov.b32 	%r145, %f209;
	shfl.sync.down.b32	%r146|%p151, %r145, 1, 31, -1;
	mov.b32 	%f19, %r146;
	shfl.sync.down.b32	%r24|%p152, %r13, 1, 31, -1;
	add.s32 	%r147, %r13, 1;
	setp.ge.s32 	%p153, %r147, %r52;
	or.pred  	%p154, %p150, %p153;
	@%p154 bra 	$L__BB2_33;
	setp.eq.s32 	%p155, %r3, 0;
	@%p155 bra 	$L__BB2_32;
	setp.ge.s32 	%p156, %r24, %r52;
	@%p156 bra 	$L__BB2_33;
	add.s32 	%r148, %r24, %r8;
	mul.wide.s32 	%rd99, %r148, 4;
	add.s64 	%rd100, %rd1, %rd99;
	atom.global.add.f32 	%f202, [%rd100], %f19;
	bra.uni 	$L__BB2_33;
$L__BB2_32:
	add.f32 	%f209, %f209, %f19;
$L__BB2_33:
	setp.ge.s32 	%p157, %r13, %r52;
	setp.ne.s32 	%p158, %r3, 0;
	or.pred  	%p159, %p158, %p157;
	@%p159 bra 	$L__BB2_35;
	add.s32 	%r149, %r13, %r8;
	mul.wide.s32 	%rd101, %r149, 4;
	add.s64 	%rd102, %rd1, %rd101;
	atom.global.add.f32 	%f203, [%rd102], %f209;
$L__BB2_35:
	add.s32 	%r154, %r154, %r9;
	setp.lt.s32 	%p160, %r154, %r52;
	@%p160 bra 	$L__BB2_5;
	bra.uni 	$L__BB2_114;
$L__BB2_36:
	setp.gt.u32 	%p83, %r3, 23;
	setp.lt.u32 	%p84, %r3, 16;
	add.s32 	%r27, %r154, %r3;
	mov.b32 	%r103, 0;
	shfl.sync.down.b32	%r104|%p85, %r103, 16, 31, -1;
	mov.b32 	%f104, %r104;
	shfl.sync.down.b32	%r105|%p86, %r27, 16, 31, -1;
	add.s32 	%r106, %r27, 16;
	setp.lt.s32 	%p87, %r106, %r52;
	add.f32 	%f105, %f104, 0f00000000;
	selp.f32 	%f106, %f105, 0f00000000, %p87;
	selp.f32 	%f212, %f106, 0f00000000, %p84;
	mov.b32 	%r107, %f212;
	shfl.sync.down.b32	%r108|%p88, %r107, 8, 31, -1;
	mov.b32 	%f23, %r108;
	shfl.sync.down.b32	%r28|%p89, %r27, 8, 31, -1;
	add.s32 	%r109, %r27, 8;
	setp.ge.s32 	%p90, %r109, %r52;
	or.pred  	%p91, %p83, %p90;
	@%p91 bra 	$L__BB2_41;
	setp.lt.u32 	%p92, %r3, 8;
	@%p92 bra 	$L__BB2_40;
	setp.ge.s32 	%p93, %r28, %r52;
	@%p93 bra 	$L__BB2_41;
	add.s32 	%r110, %r28, %r8;
	mul.wide.s32 	%rd51, %r110, 4;
	add.s64 	%rd52, %rd1, %rd51;
	atom.global.add.f32 	%f107, [%rd52], %f23;
	bra.uni 	$L__BB2_41;
$L__BB2_40:
	add.f32 	%f212, %f212, %f23;
$L__BB2_41:
	setp.gt.u32 	%p94, %r3, 27;
	mov.b32 	%r111, %f212;
	shfl.sync.down.b32	%r112|%p95, %r111, 4, 31, -1;
	mov.b32 	%f26, %r112;
	shfl.sync.down.b32	%r29|%p96, %r27, 4, 31, -1;
	add.s32 	%r113, %r27, 4;
	setp.ge.s32 	%p97, %r113, %r52;
	or.pred  	%p98, %p94, %p97;
	@%p98 bra 	$L__BB2_46;
	setp.lt.u32 	%p99, %r3, 4;
	@%p99 bra 	$L__BB2_45;
	setp.ge.s32 	%p100, %r29, %r52;
	@%p100 bra 	$L__BB2_46;
	add.s32 	%r114, %r29, %r8;
	mul.wide.s32 	%rd53, %r114, 4;
	add.s64 	%rd54, %rd1, %rd53;
	atom.global.add.f32 	%f108, [%rd54], %f26;
	bra.uni 	$L__BB2_46;
$L__BB2_45:
	add.f32 	%f212, %f212, %f26;
$L__BB2_46:
	setp.gt.u32 	%p101, %r3, 29;
	mov.b32 	%r115, %f212;
	shfl.sync.down.b32	%r116|%p102, %r115, 2, 31, -1;
	mov.b32 	%f29, %r116;
	shfl.sync.down.b32	%r30|%p103, %r27, 2, 31, -1;
	add.s32 	%r117, %r27, 2;
	setp.ge.s32 	%p104, %r117, %r52;
	or.pred  	%p105, %p101, %p104;
	@%p105 bra 	$L__BB2_51;
	setp.lt.u32 	%p106, %r3, 2;
	@%p106 bra 	$L__BB2_50;
	setp.ge.s32 	%p107, %r30, %r52;
	@%p107 bra 	$L__BB2_51;
	add.s32 	%r118, %r30, %r8;
	mul.wide.s32 	%rd55, %r118, 4;
	add.s64 	%rd56, %rd1, %rd55;
	atom.global.add.f32 	%f109, [%rd56], %f29;
	bra.uni 	$L__BB2_51;
$L__BB2_50:
	add.f32 	%f212, %f212, %f29;
$L__BB2_51:
	setp.eq.s32 	%p108, %r3, 31;
	mov.b32 	%r119, %f212;
	shfl.sync.down.b32	%r120|%p109, %r119, 1, 31, -1;
	mov.b32 	%f32, %r120;
	shfl.sync.down.b32	%r31|%p110, %r27, 1, 31, -1;
	add.s32 	%r121, %r27, 1;
	setp.ge.s32 	%p111, %r121, %r52;
	or.pred  	%p112, %p108, %p111;
	@%p112 bra 	$L__BB2_56;
	setp.eq.s32 	%p113, %r3, 0;
	@%p113 bra 	$L__BB2_55;
	setp.ge.s32 	%p114, %r31, %r52;
	@%p114 bra 	$L__BB2_56;
	add.s32 	%r122, %r31, %r8;
	mul.wide.s32 	%rd57, %r122, 4;
	add.s64 	%rd58, %rd1, %rd57;
	atom.global.add.f32 	%f110, [%rd58], %f32;
	bra.uni 	$L__BB2_56;
$L__BB2_55:
	add.f32 	%f212, %f212, %f32;
$L__BB2_56:
	setp.ge.s32 	%p115, %r27, %r52;
	setp.ne.s32 	%p116, %r3, 0;
	or.pred  	%p117, %p116, %p115;
	@%p117 bra 	$L__BB2_58;
	add.s32 	%r123, %r27, %r8;
	mul.wide.s32 	%rd59, %r123, 4;
	add.s64 	%rd60, %rd1, %rd59;
	atom.global.add.f32 	%f111, [%rd60], %f212;
$L__BB2_58:
	add.s32 	%r154, %r154, %r9;
	setp.lt.s32 	%p118, %r154, %r52;
	@%p118 bra 	$L__BB2_36;
	bra.uni 	$L__BB2_114;
$L__BB2_59:
	setp.gt.s32 	%p4, %r51, 0;
	@%p4 bra 	$L__BB2_60;
	bra.uni 	$L__BB2_91;
$L__BB2_60:
	and.b32  	%r33, %r51, 2147483644;
	mul.wide.s32 	%rd14, %r52, 4;
$L__BB2_61:
	add.s32 	%r35, %r154, %r3;
	setp.ge.s32 	%p41, %r35, %r52;
	mov.f32 	%f218, 0f00000000;
	@%p41 bra 	$L__BB2_68;
	setp.lt.u32 	%p42, %r51, 4;
	mov.f32 	%f217, 0f00000000;
	mov.b32 	%r157, 0;
	@%p42 bra 	$L__BB2_65;
	mov.f32 	%f217, 0f00000000;
	mov.b32 	%r156, 0;
$L__BB2_64:
	.pragma "nounroll";
	mul.wide.u32 	%rd30, %r156, 4;
	add.s64 	%rd31, %rd4, %rd30;
	ld.global.nc.f32 	%f79, [%rd31];
	mad.lo.s32 	%r79, %r156, %r52, %r35;
	mul.wide.s32 	%rd32, %r79, 4;
	add.s64 	%rd33, %rd2, %rd32;
	ld.global.nc.f32 	%f80, [%rd33];
	fma.rn.f32 	%f81, %f79, %f80, %f217;
	ld.global.nc.f32 	%f82, [%rd31+4];
	add.s64 	%rd35, %rd33, %rd14;
	ld.global.nc.f32 	%f83, [%rd35];
	fma.rn.f32 	%f84, %f82, %f83, %f81;
	ld.global.nc.f32 	%f85, [%rd31+8];
	add.s64 	%rd36, %rd35, %rd14;
	ld.global.nc.f32 	%f86, [%rd36];
	fma.rn.f32 	%f87, %f85, %f86, %f84;
	ld.global.nc.f32 	%f88, [%rd31+12];
	add.s64 	%rd37, %rd36, %rd14;
	ld.global.nc.f32 	%f89, [%rd37];
	fma.rn.f32 	%f217, %f88, %f89, %f87;
	add.s32 	%r156, %r156, 4;
	setp.ne.s32 	%p43, %r156, %r33;
	mov.u32 	%r157, %r33;
	@%p43 bra 	$L__BB2_64;
$L__BB2_65:
	setp.eq.s32 	%p44, %r6, 1;
	mul.wide.u32 	%rd38, %r157, 4;
	add.s64 	%rd12, %rd4, %rd38;
	ld.global.nc.f32 	%f90, [%rd12];
	mad.lo.s32 	%r80, %r157, %r52, %r35;
	mul.wide.s32 	%rd39, %r80, 4;
	add.s64 	%rd13, %rd2, %rd39;
	ld.global.nc.f32 	%f91, [%rd13];
	fma.rn.f32 	%f218, %f90, %f91, %f217;
	@%p44 bra 	$L__BB2_68;
	setp.eq.s32 	%p45, %r6, 2;
	ld.global.nc.f32 	%f92, [%rd12+4];
	add.s64 	%rd15, %rd13, %rd14;
	ld.global.nc.f32 	%f93, [%rd15];
	fma.rn.f32 	%f218, %f92, %f93, %f218;
	@%p45 bra 	$L__BB2_68;
	ld.global.nc.f32 	%f94, [%rd12+8];
	add.s64 	%rd40, %rd15, %rd14;
	ld.global.nc.f32 	%f95, [%rd40];
	fma.rn.f32 	%f218, %f94, %f95, %f218;
$L__BB2_68:
	setp.gt.u32 	%p46, %r3, 23;
	setp.lt.u32 	%p47, %r3, 16;
	mov.b32 	%r81, %f218;
	shfl.sync.down.b32	%r82|%p48, %r81, 16, 31, -1;
	mov.b32 	%f96, %r82;
	shfl.sync.down.b32	%r83|%p49, %r35, 16, 31, -1;
	add.s32 	%r84, %r35, 16;
	setp.lt.s32 	%p50, %r84, %r52;
	add.f32 	%f97, %f218, %f96;
	selp.f32 	%f98, %f97, %f218, %p50;
	selp.f32 	%f220, %f98, %f218, %p47;
	mov.b32 	%r85, %f220;
	shfl.sync.down.b32	%r86|%p51, %r85, 8, 31, -1;
	mov.b32 	%f43, %r86;
	shfl.sync.down.b32	%r39|%p52, %r35, 8, 31, -1;
	add.s32 	%r87, %r35, 8;
	setp.ge.s32 	%p53, %r87, %r52;
	or.pred  	%p54, %p46, %p53;
	@%p54 bra 	$L__BB2_73;
	setp.lt.u32 	%p55, %r3, 8;
	@%p55 bra 	$L__BB2_72;
	setp.ge.s32 	%p56, %r39, %r52;
	@%p56 bra 	$L__BB2_73;
	add.s32 	%r88, %r39, %r8;
	mul.wide.s32 	%rd41, %r88, 4;
	add.s64 	%rd42, %rd1, %rd41;
	atom.global.add.f32 	%f99, [%rd42], %f43;
	bra.uni 	$L__BB2_73;
$L__BB2_72:
	add.f32 	%f220, %f220, %f43;
$L__BB2_73:
	setp.gt.u32 	%p57, %r3, 27;
	mov.b32 	%r89, %f220;
	shfl.sync.down.b32	%r90|%p58, %r89, 4, 31, -1;
	mov.b32 	%f46, %r90;
	shfl.sync.down.b32	%r40|%p59, %r35, 4, 31, -1;
	add.s32 	%r91, %r35, 4;
	setp.ge.s32 	%p60, %r91, %r52;
	or.pred  	%p61, %p57, %p60;
	@%p61 bra 	$L__BB2_78;
	setp.lt.u32 	%p62, %r3, 4;
	@%p62 bra 	$L__BB2_77;
	setp.ge.s32 	%p63, %r40, %r52;
	@%p63 bra 	$L__BB2_78;
	add.s32 	%r92, %r40, %r8;
	mul.wide.s32 	%rd43, %r92, 4;
	add.s64 	%rd44, %rd1, %rd43;
	atom.global.add.f32 	%f100, [%rd44], %f46;
	bra.uni 	$L__BB2_78;
$L__BB2_77:
	add.f32 	%f220, %f220, %f46;
$L__BB2_78:
	setp.gt.u32 	%p64, %r3, 29;
	mov.b32 	%r93, %f220;
	shfl.sync.down.b32	%r94|%p65, %r93, 2, 31, -1;
	mov.b32 	%f49, %r94;
	shfl.sync.down.b32	%r41|%p66, %r35, 2, 31, -1;
	add.s32 	%r95, %r35, 2;
	setp.ge.s32 	%p67, %r95, %r52;
	or.pred  	%p68, %p64, %p67;
	@%p68 bra 	$L__BB2_83;
	setp.lt.u32 	%p69, %r3, 2;
	@%p69 bra 	$L__BB2_82;
	setp.ge.s32 	%p70, %r41, %r52;
	@%p70 bra 	$L__BB2_83;
	add.s32 	%r96, %r41, %r8;
	mul.wide.s32 	%rd45, %r96, 4;
	add.s64 	%rd46, %rd1, %rd45;
	atom.global.add.f32 	%f101, [%rd46], %f49;
	bra.uni 	$L__BB2_83;
$L__BB2_82:
	add.f32 	%f220, %f220, %f49;
$L__BB2_83:
	setp.eq.s32 	%p71, %r3, 31;
	mov.b32 	%r97, %f220;
	shfl.sync.down.b32	%r98|%p72, %r97, 1, 31, -1;
	mov.b32 	%f52, %r98;
	shfl.sync.down.b32	%r42|%p73, %r35, 1, 31, -1;
	add.s32 	%r99, %r35, 1;
	setp.ge.s32 	%p74, %r99, %r52;
	or.pred  	%p75, %p71, %p74;
	@%p75 bra 	$L__BB2_88;
	setp.eq.s32 	%p76, %r3, 0;
	@%p76 bra 	$L__BB2_87;
	setp.ge.s32 	%p77, %r42, %r52;
	@%p77 bra 	$L__BB2_88;
	add.s32 	%r100, %r42, %r8;
	mul.wide.s32 	%rd47, %r100, 4;
	add.s64 	%rd48, %rd1, %rd47;
	atom.global.add.f32 	%f102, [%rd48], %f52;
	bra.uni 	$L__BB2_88;
$L__BB2_87:
	add.f32 	%f220, %f220, %f52;
$L__BB2_88:
	setp.ge.s32 	%p78, %r35, %r52;
	setp.ne.s32 	%p79, %r3, 0;
	or.pred  	%p80, %p79, %p78;
	@%p80 bra 	$L__BB2_90;
	add.s32 	%r101, %r35, %r8;
	mul.wide.s32 	%rd49, %r101, 4;
	add.s64 	%rd50, %rd1, %rd49;
	atom.global.add.f32 	%f103, [%rd50], %f220;
$L__BB2_90:
	add.s32 	%r154, %r154, %r9;
	setp.lt.s32 	%p81, %r154, %r52;
	@%p81 bra 	$L__BB2_61;
	bra.uni 	$L__BB2_114;
$L__BB2_91:
	setp.gt.u32 	%p5, %r3, 23;
	setp.lt.u32 	%p6, %r3, 16;
	add.s32 	%r45, %r154, %r3;
	mov.b32 	%r56, 0;
	shfl.sync.down.b32	%r57|%p7, %r56, 16, 31, -1;
	mov.b32 	%f68, %r57;
	shfl.sync.down.b32	%r58|%p8, %r45, 16, 31, -1;
	add.s32 	%r59, %r45, 16;
	setp.lt.s32 	%p9, %r59, %r52;
	add.f32 	%f69, %f68, 0f00000000;
	selp.f32 	%f70, %f69, 0f00000000, %p9;
	selp.f32 	%f223, %f70, 0f00000000, %p6;
	mov.b32 	%r60, %f223;
	shfl.sync.down.b32	%r61|%p10, %r60, 8, 31, -1;
	mov.b32 	%f56, %r61;
	shfl.sync.down.b32	%r46|%p11, %r45, 8, 31, -1;
	add.s32 	%r62, %r45, 8;
	setp.ge.s32 	%p12, %r62, %r52;
	or.pred  	%p13, %p5, %p12;
	@%p13 bra 	$L__BB2_96;
	setp.lt.u32 	%p14, %r3, 8;
	@%p14 bra 	$L__BB2_95;
	setp.ge.s32 	%p15, %r46, %r52;
	@%p15 bra 	$L__BB2_96;
	add.s32 	%r63, %r46, %r8;
	mul.wide.s32 	%rd20, %r63, 4;
	add.s64 	%rd21, %rd1, %rd20;
	atom.global.add.f32 	%f71, [%rd21], %f56;
	bra.uni 	$L__BB2_96;
$L__BB2_95:
	add.f32 	%f223, %f223, %f56;
$L__BB2_96:
	setp.gt.u32 	%p16, %r3, 27;
	mov.b32 	%r64, %f223;
	shfl.sync.down.b32	%r65|%p17, %r64, 4, 31, -1;
	mov.b32 	%f59, %r65;
	shfl.sync.down.b32	%r47|%p18, %r45, 4, 31, -1;
	add.s32 	%r66, %r45, 4;
	setp.ge.s32 	%p19, %r66, %r52;
	or.pred  	%p20, %p16, %p19;
	@%p20 bra 	$L__BB2_101;
	setp.lt.u32 	%p21, %r3, 4;
	@%p21 bra 	$L__BB2_100;
	setp.ge.s32 	%p22, %r47, %r52;
	@%p22 bra 	$L__BB2_101;
	add.s32 	%r67, %r47, %r8;
	mul.wide.s32 	%rd22, %r67, 4;
	add.s64 	%rd23, %rd1, %rd22;
	atom.global.add.f32 	%f72, [%rd23], %f59;
	bra.uni 	$L__BB2_101;
$L__BB2_100:
	add.f32 	%f223, %f223, %f59;
$L__BB2_101:
	setp.gt.u32 	%p23, %r3, 29;
	mov.b32 	%r68, %f223;
	shfl.sync.down.b32	%r69|%p24, %r68, 2, 31, -1;
	mov.b32 	%f62, %r69;
	shfl.sync.down.b32	%r48|%p25, %r45, 2, 31, -1;
	add.s32 	%r70, %r45, 2;
	setp.ge.s32 	%p26, %r70, %r52;
	or.pred  	%p27, %p23, %p26;
	@%p27 bra 	$L__BB2_106;
	setp.lt.u32 	%p28, %r3, 2;
	@%p28 bra 	$L__BB2_105;
	setp.ge.s32 	%p29, %r48, %r52;
	@%p29 bra 	$L__BB2_106;
	add.s32 	%r71, %r48, %r8;
	mul.wide.s32 	%rd24, %r71, 4;
	add.s64 	%rd25, %rd1, %rd24;
	atom.global.add.f32 	%f73, [%rd25], %f62;
	bra.uni 	$L__BB2_106;
$L__BB2_105:
	add.f32 	%f223, %f223, %f62;
$L__BB2_106:
	setp.eq.s32 	%p30, %r3, 31;
	mov.b32 	%r72, %f223;
	shfl.sync.down.b32	%r73|%p31, %r72, 1, 31, -1;
	mov.b32 	%f65, %r73;
	shfl.sync.down.b32	%r49|%p32, %r45, 1, 31, -1;
	add.s32 	%r74, %r45, 1;
	setp.ge.s32 	%p33, %r74, %r52;
	or.pred  	%p34, %p30, %p33;
	@%p34 bra 	$L__BB2_111;
	setp.eq.s32 	%p35, %r3, 0;
	@%p35 bra 	$L__BB2_110;
	setp.ge.s32 	%p36, %r49, %r52;
	@%p36 bra 	$L__BB2_111;
	add.s32 	%r75, %r49, %r8;
	mul.wide.s32 	%rd26, %r75, 4;
	add.s64 	%rd27, %rd1, %rd26;
	atom.global.add.f32 	%f74, [%rd27], %f65;
	bra.uni 	$L__BB2_111;
$L__BB2_110:
	add.f32 	%f223, %f223, %f65;
$L__BB2_111:
	setp.ge.s32 	%p37, %r45, %r52;
	setp.ne.s32 	%p38, %r3, 0;
	or.pred  	%p39, %p38, %p37;
	@%p39 bra 	$L__BB2_113;
	add.s32 	%r76, %r45, %r8;
	mul.wide.s32 	%rd28, %r76, 4;
	add.s64 	%rd29, %rd1, %rd28;
	atom.global.add.f32 	%f75, [%rd29], %f223;
$L__BB2_113:
	add.s32 	%r154, %r154, %r9;
	setp.lt.s32 	%p40, %r154, %r52;
	@%p40 bra 	$L__BB2_91;
$L__BB2_114:
	ret;

}


// ===== COMPILED SASS (sm_100) =====

	.target	sm_100

	.elftype	@"ET_EXEC"


//--------------------- .note.nv.tkinfo           --------------------------
	.section	.note.nv.tkinfo,"",@"SHT_NOTE"
	.sectionflags	@"SHF_NOTE_NV_TKINFO"
	.tkinfo
        /*0018*/ 	.word	0x00000002
        /*0030*/ 	.string	""
        /*0030*/ 	.string	"ptxas"
        /*0030*/ 	.string	"Cuda compilation tools, release 13.0, V13.0.88"
        /*0030*/ 	.string	"Build cuda_13.0.r13.0/compiler.36424714_0"
        /*0030*/ 	.string	"-arch sm_100 -m 64 "



//--------------------- .note.nv.cuinfo           --------------------------
	.section	.note.nv.cuinfo,"",@"SHT_NOTE"
	.sectionflags	@"SHF_NOTE_NV_CUINFO"
        /*0018*/ 	.short	0x0002
        /*001a*/ 	.short	0x0064
        /*001c*/ 	.short	0x0082
	.zero		2


//--------------------- .nv.info                  --------------------------
	.section	.nv.info,"",@"SHT_CUDA_INFO"
	.align	4


	//----- nvinfo : EIATTR_REGCOUNT
	.align		4
        /*0000*/ 	.byte	0x04, 0x2f
        /*0002*/ 	.short	(.L_1 - .L_0)
	.align		4
.L_0:
        /*0004*/ 	.word	index@(_Z19batched_gemv_kernelPKfS0_Pfiii)
        /*0008*/ 	.word	0x00000020


	//----- nvinfo : EIATTR_FRAME_SIZE
	.align		4
.L_1:
        /*000c*/ 	.byte	0x04, 0x11
        /*000e*/ 	.short	(.L_3 - .L_2)
	.align		4
.L_2:
        /*0010*/ 	.word	index@(_Z19batched_gemv_kernelPKfS0_Pfiii)
        /*0014*/ 	.word	0x00000000


	//----- nvinfo : EIATTR_REGCOUNT
	.align		4
.L_3:
        /*0018*/ 	.byte	0x04, 0x2f
        /*001a*/ 	.short	(.L_5 - .L_4)
	.align		4
.L_4:
        /*001c*/ 	.word	index@(_Z22batched_softmax_kernelPKfPfii)
        /*0020*/ 	.word	0x0000001c


	//----- nvinfo : EIATTR_FRAME_SIZE
	.align		4
.L_5:
        /*0024*/ 	.byte	0x04, 0x11
        /*0026*/ 	.short	(.L_7 - .L_6)
	.align		4
.L_6:
        /*0028*/ 	.word	index@($__internal_1_$__cuda_sm3x_div_rn_noftz_f32_slowpath)
        /*002c*/ 	.word	0x00000000


	//----- nvinfo : EIATTR_FRAME_SIZE
	.align		4
.L_7:
        /*0030*/ 	.byte	0x04, 0x11
        /*0032*/ 	.short	(.L_9 - .L_8)
	.align		4
.L_8:
        /*0034*/ 	.word	index@($__internal_0_$__cuda_sm20_rcp_rn_f32_slowpath)
        /*0038*/ 	.word	0x00000000


	//----- nvinfo : EIATTR_FRAME_SIZE
	.align		4
.L_9:
        /*003c*/ 	.byte	0x04, 0x11
        /*003e*/ 	.short	(.L_11 - .L_10)
	.align		4
.L_10:
        /*0040*/ 	.word	index@(_Z22batched_softmax_kernelPKfPfii)
        /*0044*/ 	.word	0x00000000


	//----- nvinfo : EIATTR_REGCOUNT
	.align		4
.L_11:
        /*0048*/ 	.byte	0x04, 0x2f
        /*004a*/ 	.short	(.L_13 - .L_12)
	.align		4
.L_12:
        /*004c*/ 	.word	index@(_Z28process_price_vectors_kernelPKfS0_Pfiii)
        /*0050*/ 	.word	0x00000020


	//----- nvinfo : EIATTR_FRAME_SIZE
	.align		4
.L_13:
        /*0054*/ 	.byte	0x04, 0x11
        /*0056*/ 	.short	(.L_15 - .L_14)
	.align		4
.L_14:
        /*0058*/ 	.word	index@(_Z28process_price_vectors_kernelPKfS0_Pfiii)
        /*005c*/ 	.word	0x00000000


	//----- nvinfo : EIATTR_MIN_STACK_SIZE
	.align		4
.L_15:
        /*0060*/ 	.byte	0x04, 0x12
        /*0062*/ 	.short	(.L_17 - .L_16)
	.align		4
.L_16:
        /*0064*/ 	.word	index@(_Z28process_price_vectors_kernelPKfS0_Pfiii)
        /*0068*/ 	.word	0x00000000


	//----- nvinfo : EIATTR_MIN_STACK_SIZE
	.align		4
.L_17:
        /*006c*/ 	.byte	0x04, 0x12
        /*006e*/ 	.short	(.L_19 - .L_18)
	.align		4
.L_18:
        /*0070*/ 	.word	index@(_Z22batched_softmax_kernelPKfPfii)
        /*0074*/ 	.word	0x00000000


	//----- nvinfo : EIATTR_MIN_STACK_SIZE
	.align		4
.L_19:
        /*0078*/ 	.byte	0x04, 0x12
        /*007a*/ 	.short	(.L_21 - .L_20)
	.align		4
.L_20:
        /*007c*/ 	.word	index@(_Z19batched_gemv_kernelPKfS0_Pfiii)
        /*0080*/ 	.word	0x00000000
.L_21:


//--------------------- .nv.compat                --------------------------
	.section	.nv.compat,"",@"SHT_CUDA_COMPAT_INFO"
	.align	4
        /*0000*/ 	.byte	0x02, 0x09, 0x00, 0x00, 0x02, 0x02, 0x01, 0x00, 0x02, 0x05, 0x05, 0x00, 0x03, 0x07, 0x01, 0x01
        /*0010*/ 	.byte	0x02, 0x03, 0x00, 0x00, 0x02, 0x06, 0x01, 0x00, 0x04, 0x0b, 0x08, 0x00, 0x01, 0x00, 0x00, 0x00
        /*0020*/ 	.byte	0x00, 0x00, 0x00, 0x00


//--------------------- .nv.info._Z28process_price_vectors_kernelPKfS0_Pfiii --------------------------
	.section	.nv.info._Z28process_price_vectors_kernelPKfS0_Pfiii,"",@"SHT_CUDA_INFO"
	.sectionflags	@""
	.align	4


	//----- nvinfo : EIATTR_CUDA_API_VERSION
	.align		4
        /*0000*/ 	.byte	0x04, 0x37
        /*0002*/ 	.short	(.L_23 - .L_22)
.L_22:
        /*0004*/ 	.word	0x00000082


	//----- nvinfo : EIATTR_KPARAM_INFO
	.align		4
.L_23:
        /*0008*/ 	.byte	0x04, 0x17
        /*000a*/ 	.short	(.L_25 - .L_24)
.L_24:
        /*000c*/ 	.word	0x00000000
        /*0010*/ 	.short	0x0005
        /*0012*/ 	.short	0x0020
        /*0014*/ 	.byte	0x00, 0xf0, 0x11, 0x00


	//----- nvinfo : EIATTR_KPARAM_INFO
	.align		4
.L_25:
        /*0018*/ 	.byte	0x04, 0x17
        /*001a*/ 	.short	(.L_27 - .L_26)
.L_26:
        /*001c*/ 	.word	0x00000000
        /*0020*/ 	.short	0x0004
        /*0022*/ 	.short	0x001c
        /*0024*/ 	.byte	0x00, 0xf0, 0x11, 0x00


	//----- nvinfo : EIATTR_KPARAM_INFO
	.align		4
.L_27:
        /*0028*/ 	.byte	0x04, 0x17
        /*002a*/ 	.short	(.L_29 - .L_28)
.L_28:
        /*002c*/ 	.word	0x00000000
        /*0030*/ 	.short	0x0003
        /*0032*/ 	.short	0x0018
        /*0034*/ 	.byte	0x00, 0xf0, 0x11, 0x00


	//----- nvinfo : EIATTR_KPARAM_INFO
	.align		4
.L_29:
        /*0038*/ 	.byte	0x04, 0x17
        /*003a*/ 	.short	(.L_31 - .L_30)
.L_30:
        /*003c*/ 	.word	0x00000000
        /*0040*/ 	.short	0x0002
        /*0042*/ 	.short	0x0010
        /*0044*/ 	.byte	0x00, 0xf5, 0x21, 0x00


	//----- nvinfo : EIATTR_KPARAM_INFO
	.align		4
.L_31:
        /*0048*/ 	.byte	0x04, 0x17
        /*004a*/ 	.short	(.L_33 - .L_32)
.L_32:
        /*004c*/ 	.word	0x00000000
        /*0050*/ 	.short	0x0001
        /*0052*/ 	.short	0x0008
        /*0054*/ 	.byte	0x00, 0xf5, 0x21, 0x00


	//----- nvinfo : EIATTR_KPARAM_INFO
	.align		4
.L_33:
        /*0058*/ 	.byte	0x04, 0x17
        /*005a*/ 	.short	(.L_35 - .L_34)
.L_34:
        /*005c*/ 	.word	0x00000000
        /*0060*/ 	.short	0x0000
        /*0062*/ 	.short	0x0000
        /*0064*/ 	.byte	0x00, 0xf5, 0x21, 0x00


	//----- nvinfo : EIATTR_SPARSE_MMA_MASK
	.align		4
.L_35:
        /*0068*/ 	.byte	0x03, 0x50
        /*006a*/ 	.short	0x0000


	//----- nvinfo : EIATTR_MAXREG_COUNT
	.align		4
        /*006c*/ 	.byte	0x03, 0x1b
        /*006e*/ 	.short	0x00ff


	//----- nvinfo : EIATTR_MERCURY_ISA_VERSION
	.align		4
        /*0070*/ 	.byte	0x03, 0x5f
        /*0072*/ 	.short	0x0101


	//----- nvinfo : EIATTR_COOP_GROUP_MASK_REGIDS
	.align		4
        /*0074*/ 	.byte	0x04, 0x29
        /*0076*/ 	.short	(.L_37 - .L_36)


	//   ....[0]....
.L_36:
        /*0078*/ 	.word	0xffffffff


	//   ....[1]....
        /*007c*/ 	.word	0xffffffff


	//   ....[2]....
        /*0080*/ 	.word	0xffffffff


	//   ....[3]....
        /*0084*/ 	.word	0xffffffff


	//   ....[4]....
        /*0088*/ 	.word	0xffffffff


	//   ....[5]....
        /*008c*/ 	.word	0xffffffff


	//   ....[6]....
        /*0090*/ 	.word	0xffffffff


	//   ....[7]....
        /*0094*/ 	.word	0xffffffff


	//   ....[8]....
        /*0098*/ 	.word	0xffffffff


	//   ....[9]....
        /*009c*/ 	.word	0xffffffff


	//   ....[10]....
        /*00a0*/ 	.word	0xffffffff


	//   ....[11]....
        /*00a4*/ 	.word	0xffffffff


	//   ....[12]....
        /*00a8*/ 	.word	0xffffffff


	//   ....[13]....
        /*00ac*/ 	.word	0xffffffff


	//   ....[14]....
        /*00b0*/ 	.word	0xffffffff


	//   ....[15]....
        /*00b4*/ 	.word	0xffffffff


	//   ....[16]....
        /*00b8*/ 	.word	0xffffffff


	//   ....[17]....
        /*00bc*/ 	.word	0xffffffff


	//   ....[18]....
        /*00c0*/ 	.word	0xffffffff


	//   ....[19]....
        /*00c4*/ 	.word	0xffffffff


	//   ....[20]....
        /*00c8*/ 	.word	0xffffffff


	//   ....[21]....
        /*00cc*/ 	.word	0xffffffff


	//   ....[22]....
        /*00d0*/ 	.word	0xffffffff


	//   ....[23]....
        /*00d4*/ 	.word	0xffffffff


	//   ....[24]....
        /*00d8*/ 	.word	0xffffffff


	//   ....[25]....
        /*00dc*/ 	.word	0xffffffff


	//   ....[26]....
        /*00e0*/ 	.word	0xffffffff


	//   ....[27]....
        /*00e4*/ 	.word	0xffffffff


	//   ....[28]....
        /*00e8*/ 	.word	0xffffffff


	//   ....[29]....
        /*00ec*/ 	.word	0xffffffff


	//   ....[30]....
        /*00f0*/ 	.word	0xffffffff


	//   ....[31]....
        /*00f4*/ 	.word	0xffffffff


	//   ....[32]....
        /*00f8*/ 	.word	0xffffffff


	//   ....[33]....
        /*00fc*/ 	.word	0xffffffff


	//   ....[34]....
        /*0100*/ 	.word	0x0500000b


	//   ....[35]....
        /*0104*/ 	.word	0x0500000b


	//   ....[36]....
        /*0108*/ 	.word	0x0500000b


	//   ....[37]....
        /*010c*/ 	.word	0x0500000b


	//   ....[38]....
        /*0110*/ 	.word	0x0500000b


	//   ....[39]....
        /*0114*/ 	.word	0x0500000b


	//   ....[40]....
        /*0118*/ 	.word	0x0500000b


	//   ....[41]....
        /*011c*/ 	.word	0x0500000b


	//   ....[42]....
        /*0120*/ 	.word	0x0500000b


	//   ....[43]....
        /*0124*/ 	.word	0x0500000b


	//   ....[44]....
        /*0128*/ 	.word	0x0500000b


	//   ....[45]....
        /*012c*/ 	.word	0x0500000b


	//   ....[46]....
        /*0130*/ 	.word	0x0500000b


	//   ....[47]....
        /*0134*/ 	.word	0x0500000b


	//   ....[48]....
        /*0138*/ 	.word	0x0500000b


	//   ....[49]....
        /*013c*/ 	.word	0x0500000b


	//   ....[50]....
        /*0140*/ 	.word	0x0500000b


	//   ....[51]....
        /*0144*/ 	.word	0x0500000b


	//   ....[52]....
        /*0148*/ 	.word	0x0500000b


	//   ....[53]....
        /*014c*/ 	.word	0x0500000b


	//   ....[54]....
        /*0150*/ 	.word	0x0500000b


	//   ....[55]....
        /*0154*/ 	.word	0x0500000b


	//   ....[56]....
        /*0158*/ 	.word	0x0500000b


	//   ....[57]....
        /*015c*/ 	.word	0x0500000b


	//   ....[58]....
        /*0160*/ 	.word	0x0500000b


	//   ....[59]....
        /*0164*/ 	.word	0x0500000b


	//   ....[60]....
        /*0168*/ 	.word	0x0500000b


	//   ....[61]....
        /*016c*/ 	.word	0x0500000b


	//   ....[62]....
        /*0170*/ 	.word	0x0500000b


	//   ....[63]....
        /*0174*/ 	.word	0x0500000b


	//   ....[64]....
        /*0178*/ 	.word	0x0500000b


	//   ....[65]....
        /*017c*/ 	.word	0x0500000b


	//   ....[66]....
        /*0180*/ 	.word	0x0500000b


	//   ....[67]....
        /*0184*/ 	.word	0x0500000b


	//   ....[68]....
        /*0188*/ 	.word	0x0500000b


	//   ....[69]....
        /*018c*/ 	.word	0x0500000b


	//   ....[70]....
        /*0190*/ 	.word	0x0500000b


	//   ....[71]....
        /*0194*/ 	.word	0x0500000b


	//   ....[72]....
        /*0198*/ 	.word	0x0500000b


	//   ....[73]....
        /*019c*/ 	.word	0x0500000b


	//----- nvinfo : EIATTR_COOP_GROUP_INSTR_OFFSETS
	.align		4
.L_37:
        /*01a0*/ 	.byte	0x04, 0x28
        /*01a2*/ 	.short	(.L_39 - .L_38)


	//   ....[0]....
.L_38:
        /*01a4*/ 	.word	0x00000270


	//   ....[1]....
        /*01a8*/ 	.word	0x00000280


	//   ....[2]....
        /*01ac*/ 	.word	0x000003a0


	//   ....[3]....
        /*01b0*/ 	.word	0x000003b0


	//   ....[4]....
        /*01b4*/ 	.word	0x000004d0


	//   ....[5]....
        /*01b8*/ 	.word	0x000004e0


	//   ....[6]....
        /*01bc*/ 	.word	0x00000600


	//   ....[7]....
        /*01c0*/ 	.word	0x00000610


	//   ....[8]....
        /*01c4*/ 	.word	0x00001000


	//   ....[9]....
        /*01c8*/ 	.word	0x00001090


	//   ....[10]....
        /*01cc*/ 	.word	0x000010b0


	//   ....[11]....
        /*01d0*/ 	.word	0x000011e0


	//   ....[12]....
        /*01d4*/ 	.word	0x000011f0


	//   ....[13]....
        /*01d8*/ 	.word	0x00001320


	//   ....[14]....
        /*01dc*/ 	.word	0x00001330


	//   ....[15]....
        /*01e0*/ 	.word	0x00001460


	//   ....[16]....
        /*01e4*/ 	.word	0x00001470


	//   ....[17]....
        /*01e8*/ 	.word	0x00001770


	//   ....[18]....
        /*01ec*/ 	.word	0x00001780


	//   ....[19]....
        /*01f0*/ 	.word	0x000018a0


	//   ....[20]....
        /*01f4*/ 	.word	0x000018b0


	//   ....[21]....
        /*01f8*/ 	.word	0x000019d0


	//   ....[22]....
        /*01fc*/ 	.word	0x000019e0


	//   ....[23]....
        /*0200*/ 	.word	0x00001b00


	//   ....[24]....
        /*0204*/ 	.word	0x00001b10


	//   ....[25]....
        /*0208*/ 	.word	0x00002060


	//   ....[26]....
        /*020c*/ 	.word	0x000020f0


	//   ....[27]....
        /*0210*/ 	.word	0x00002110


	//   ....[28]....
        /*0214*/ 	.word	0x00002240


	//   ....[29]....
        /*0218*/ 	.word	0x00002250


	//   ....[30]....
        /*021c*/ 	.word	0x00002380


	//   ....[31]....
        /*0220*/ 	.word	0x00002390


	//   ....[32]....
        /*0224*/ 	.word	0x000024c0


	//   ....[33]....
        /*0228*/ 	.word	0x000024d0


	//   ....[34]....
        /*022c*/ 	.word	0x00002710


	//   ....[35]....
        /*0230*/ 	.word	0x000027b0


	//   ....[36]....
        /*0234*/ 	.word	0x00002850


	//   ....[37]....
        /*0238*/ 	.word	0x000028e0


	//   ....[38]....
        /*023c*/ 	.word	0x00002980


	//   ....[39]....
        /*0240*/ 	.word	0x00002a10


	//   ....[40]....
        /*0244*/ 	.word	0x00002ab0


	//   ....[41]....
        /*0248*/ 	.word	0x00002b40


	//   ....[42]....
        /*024c*/ 	.word	0x00002be0


	//   ....[43]....
        /*0250*/ 	.word	0x00002c70


	//   ....[44]....
        /*0254*/ 	.word	0x00002d10


	//   ....[45]....
        /*0258*/ 	.word	0x00002db0


	//   ....[46]....
        /*025c*/ 	.word	0x00002e50


	//   ....[47]....
        /*0260*/ 	.word	0x00002ef0


	//   ....[48]....
        /*0264*/ 	.word	0x00002f90


	//   ....[49]....
        /*0268*/ 	.word	0x00003020


	//   ....[50]....
        /*026c*/ 	.word	0x000030c0


	//   ....[51]....
        /*0270*/ 	.word	0x00003150


	//   ....[52]....
        /*0274*/ 	.word	0x000031f0


	//   ....[53]....
        /*0278*/ 	.word	0x00003280


	//   ....[54]....
        /*027c*/ 	.word	0x00003320


	//   ....[55]....
        /*0280*/ 	.word	0x000033c0


	//   ....[56]....
        /*0284*/ 	.word	0x00003460


	//   ....[57]....
        /*0288*/ 	.word	0x000034f0


	//   ....[58]....
        /*028c*/ 	.word	0x00003590


	//   ....[59]....
        /*0290*/ 	.word	0x00003620


	//   ....[60]....
        /*0294*/ 	.word	0x000036c0


	//   ....[61]....
        /*0298*/ 	.word	0x00003750


	//   ....[62]....
        /*029c*/ 	.word	0x000037f0


	//   ....[63]....
        /*02a0*/ 	.word	0x00003880


	//   ....[64]....
        /*02a4*/ 	.word	0x00003920


	//   ....[65]....
        /*02a8*/ 	.word	0x000039c0


	//   ....[66]....
        /*02ac*/ 	.word	0x00003a60


	//   ....[67]....
        /*02b0*/ 	.word	0x00003b00


	//   ....[68]....
        /*02b4*/ 	.word	0x00003ba0


	//   ....[69]....
        /*02b8*/ 	.word	0x00003c30


	//   ....[70]....
        /*02bc*/ 	.word	0x00003cd0


	//   ....[71]....
        /*02c0*/ 	.word	0x00003d60


	//   ....[72]....
        /*02c4*/ 	.word	0x00003e00


	//   ....[73]....
        /*02c8*/ 	.word	0x00003e90


	//----- nvinfo : EIATTR_VRC_CTA_INIT_COUNT
	.align		4
.L_39:
        /*02cc*/ 	.byte	0x02, 0x4a
	.zero		1
	.zero		1


	//----- nvinfo : EIATTR_EXIT_INSTR_OFFSETS
	.align		4
        /*02d0*/ 	.byte	0x04, 0x1c
        /*02d2*/ 	.short	(.L_41 - .L_40)


	//   ....[0]....
.L_40:
        /*02d4*/ 	.word	0x00000040


	//   ....[1]....
        /*02d8*/ 	.word	0x00000090


	//   ....[2]....
        /*02dc*/ 	.word	0x000007c0


	//   ....[3]....
        /*02e0*/ 	.word	0x00001640


	//   ....[4]....
        /*02e4*/ 	.word	0x00001cc0


	//   ....[5]....
        /*02e8*/ 	.word	0x000026a0


	//----- nvinfo : EIATTR_CRS_STACK_SIZE
	.align		4
.L_41:
        /*02ec*/ 	.byte	0x04, 0x1e
        /*02ee*/ 	.short	(.L_43 - .L_42)
.L_42:
        /*02f0*/ 	.word	0x00000000


	//----- nvinfo : EIATTR_CBANK_PARAM_SIZE
	.align		4
.L_43:
        /*02f4*/ 	.byte	0x03, 0x19
        /*02f6*/ 	.short	0x0024


	//----- nvinfo : EIATTR_PARAM_CBANK
	.align		4
        /*02f8*/ 	.byte	0x04, 0x0a
        /*02fa*/ 	.short	(.L_45 - .L_44)
	.align		4
.L_44:
        /*02fc*/ 	.word	index@(.nv.constant0._Z28process_price_vectors_kernelPKfS0_Pfiii)
        /*0300*/ 	.short	0x0380
        /*0302*/ 	.short	0x0024


	//----- nvinfo : EIATTR_SW_WAR
	.align		4
.L_45:
        /*0304*/ 	.byte	0x04, 0x36
        /*0306*/ 	.short	(.L_47 - .L_46)
.L_46:
        /*0308*/ 	.word	0x00000008
.L_47:


//--------------------- .nv.info._Z22batched_softmax_kernelPKfPfii --------------------------
	.section	.nv.info._Z22batched_softmax_kernelPKfPfii,"",@"SHT_CUDA_INFO"
	.sectionflags	@""
	.align	4


	//----- nvinfo : EIATTR_CUDA_API_VERSION
	.align		4
        /*0000*/ 	.byte	0x04, 0x37
        /*0002*/ 	.short	(.L_49 - .L_48)
.L_48:
        /*0004*/ 	.word	0x00000082


	//----- nvinfo : EIATTR_KPARAM_INFO
	.align		4
.L_49:
        /*0008*/ 	.byte	0x04, 0x17
        /*000a*/ 	.short	(.L_51 - .L_50)
.L_50:
        /*000c*/ 	.word	0x00000000
        /*0010*/ 	.short	0x0003
        /*0012*/ 	.short	0x0014
        /*0014*/ 	.byte	0x00, 0xf0, 0x11, 0x00


	//----- nvinfo : EIATTR_KPARAM_INFO
	.align		4
.L_51:
        /*0018*/ 	.byte	0x04, 0x17
        /*001a*/ 	.short	(.L_53 - .L_52)
.L_52:
        /*001c*/ 	.word	0x00000000
        /*0020*/ 	.short	0x0002
        /*0022*/ 	.short	0x0010
        /*0024*/ 	.byte	0x00, 0xf0, 0x11, 0x00


	//----- nvinfo : EIATTR_KPARAM_INFO
	.align		4
.L_53:
        /*0028*/ 	.byte	0x04, 0x17
        /*002a*/ 	.short	(.L_55 - .L_54)
.L_54:
        /*002c*/ 	.word	0x00000000
        /*0030*/ 	.short	0x0001
        /*0032*/ 	.short	0x0008
        /*0034*/ 	.byte	0x00, 0xf5, 0x21, 0x00


	//----- nvinfo : EIATTR_KPARAM_INFO
	.align		4
.L_55:
        /*0038*/ 	.byte	0x04, 0x17
        /*003a*/ 	.short	(.L_57 - .L_56)
.L_56:
        /*003c*/ 	.word	0x00000000
        /*0040*/ 	.short	0x0000
        /*0042*/ 	.short	0x0000
        /*0044*/ 	.byte	0x00, 0xf5, 0x21, 0x00


	//----- nvinfo : EIATTR_SPARSE_MMA_MASK
	.align		4
.L_57:
        /*0048*/ 	.byte	0x03, 0x50
        /*004a*/ 	.short	0x0000


	//----- nvinfo : EIATTR_MAXREG_COUNT
	.align		4
        /*004c*/ 	.byte	0x03, 0x1b
        /*004e*/ 	.short	0x00ff


	//----- nvinfo : EIATTR_NUM_BARRIERS
	.align		4
        /*0050*/ 	.byte	0x02, 0x4c
        /*0052*/ 	.byte	0x01
	.zero		1


	//----- nvinfo : EIATTR_MERCURY_ISA_VERSION
	.align		4
        /*0054*/ 	.byte	0x03, 0x5f
        /*0056*/ 	.short	0x0101


	//----- nvinfo : EIATTR_COOP_GROUP_MASK_REGIDS
	.align		4
        /*0058*/ 	.byte	0x04, 0x29
        /*005a*/ 	.short	(.L_59 - .L_58)


	//   ....[0]....
.L_58:
        /*005c*/ 	.word	0xffffffff


	//   ....[1]....
        /*0060*/ 	.word	0xffffffff


	//   ....[2]....
        /*0064*/ 	.word	0xffffffff


	//   ....[3]....
        /*0068*/ 	.word	0xffffffff


	//----- nvinfo : EIATTR_COOP_GROUP_INSTR_OFFSETS
	.align		4
.L_59:
        /*006c*/ 	.byte	0x04, 0x28
        /*006e*/ 	.short	(.L_61 - .L_60)


	//   ....[0]....
.L_60:
        /*0070*/ 	.word	0x00000390


	//   ....[1]....
        /*0074*/ 	.word	0x00000430


	//   ....[2]....
        /*0078*/ 	.word	0x00000a20


	//   ....[3]....
        /*007c*/ 	.word	0x00000ac0


	//----- nvinfo : EIATTR_VRC_CTA_INIT_COUNT
	.align		4
.L_61:
        /*0080*/ 	.byte	0x02, 0x4a
	.zero		1
	.zero		1


	//----- nvinfo : EIATTR_EXIT_INSTR_OFFSETS
	.align		4
        /*0084*/ 	.byte	0x04, 0x1c
        /*0086*/ 	.short	(.L_63 - .L_62)


	//   ....[0]....
.L_62:
        /*0088*/ 	.word	0x00000040


	//   ....[1]....
        /*008c*/ 	.word	0x00000b60


	//   ....[2]....
        /*0090*/ 	.word	0x00000ca0


	//   ....[3]....
        /*0094*/ 	.word	0x00000cd0


	//   ....[4]....
        /*0098*/ 	.word	0x00000e50


	//----- nvinfo : EIATTR_CRS_STACK_SIZE
	.align		4
.L_63:
        /*009c*/ 	.byte	0x04, 0x1e
        /*009e*/ 	.short	(.L_65 - .L_64)
.L_64:
        /*00a0*/ 	.word	0x00000000


	//----- nvinfo : EIATTR_CBANK_PARAM_SIZE
	.align		4
.L_65:
        /*00a4*/ 	.byte	0x03, 0x19
        /*00a6*/ 	.short	0x0018


	//----- nvinfo : EIATTR_PARAM_CBANK
	.align		4
        /*00a8*/ 	.byte	0x04, 0x0a
        /*00aa*/ 	.short	(.L_67 - .L_66)
	.align		4
.L_66:
        /*00ac*/ 	.word	index@(.nv.constant0._Z22batched_softmax_kernelPKfPfii)
        /*00b0*/ 	.short	0x0380
        /*00b2*/ 	.short	0x0018


	//----- nvinfo : EIATTR_SW_WAR
	.align		4
.L_67:
        /*00b4*/ 	.byte	0x04, 0x36
        /*00b6*/ 	.short	(.L_69 - .L_68)
.L_68:
        /*00b8*/ 	.word	0x00000008
.L_69:


//--------------------- .nv.info._Z19batched_gemv_kernelPKfS0_Pfiii --------------------------
	.section	.nv.info._Z19batched_gemv_kernelPKfS0_Pfiii,"",@"SHT_CUDA_INFO"
	.sectionflags	@""
	.align	4


	//----- nvinfo : EIATTR_CUDA_API_VERSION
	.align		4
        /*0000*/ 	.byte	0x04, 0x37
        /*0002*/ 	.short	(.L_71 - .L_70)
.L_70:
        /*0004*/ 	.word	0x00000082


	//----- nvinfo : EIATTR_KPARAM_INFO
	.align		4
.L_71:
        /*0008*/ 	.byte	0x04, 0x17
        /*000a*/ 	.short	(.L_73 - .L_72)
.L_72:
        /*000c*/ 	.word	0x00000000
        /*0010*/ 	.short	0x0005
        /*0012*/ 	.short	0x0020
        /*0014*/ 	.byte	0x00, 0xf0, 0x11, 0x00


	//----- nvinfo : EIATTR_KPARAM_INFO
	.align		4
.L_73:
        /*0018*/ 	.byte	0x04, 0x17
        /*001a*/ 	.short	(.L_75 - .L_74)
.L_74:
        /*001c*/ 	.word	0x00000000
        /*0020*/ 	.short	0x0004
        /*0022*/ 	.short	0x001c
        /*0024*/ 	.byte	0x00, 0xf0, 0x11, 0x00


	//----- nvinfo : EIATTR_KPARAM_INFO
	.align		4
.L_75:
        /*0028*/ 	.byte	0x04, 0x17
        /*002a*/ 	.short	(.L_77 - .L_76)
.L_76:
        /*002c*/ 	.word	0x00000000
        /*0030*/ 	.short	0x0003
        /*0032*/ 	.short	0x0018
        /*0034*/ 	.byte	0x00, 0xf0, 0x11, 0x00


	//----- nvinfo : EIATTR_KPARAM_INFO
	.align		4
.L_77:
        /*0038*/ 	.byte	0x04, 0x17
        /*003a*/ 	.short	(.L_79 - .L_78)
.L_78:
        /*003c*/ 	.word	0x00000000
        /*0040*/ 	.short	0x0002
        /*0042*/ 	.short	0x0010
        /*0044*/ 	.byte	0x00, 0xf5, 0x21, 0x00


	//----- nvinfo : EIATTR_KPARAM_INFO
	.align		4
.L_79:
        /*0048*/ 	.byte	0x04, 0x17
        /*004a*/ 	.short	(.L_81 - .L_80)
.L_80:
        /*004c*/ 	.word	0x00000000
        /*0050*/ 	.short	0x0001
        /*0052*/ 	.short	0x0008
        /*0054*/ 	.byte	0x00, 0xf5, 0x21, 0x00


	//----- nvinfo : EIATTR_KPARAM_INFO
	.align		4
.L_81:
        /*0058*/ 	.byte	0x04, 0x17
        /*005a*/ 	.short	(.L_83 - .L_82)
.L_82:
        /*005c*/ 	.word	0x00000000
        /*0060*/ 	.short	0x0000
        /*0062*/ 	.short	0x0000
        /*0064*/ 	.byte	0x00, 0xf5, 0x21, 0x00


	//----- nvinfo : EIATTR_SPARSE_MMA_MASK
	.align		4
.L_83:
        /*0068*/ 	.byte	0x03, 0x50
        /*006a*/ 	.short	0x0000


	//----- nvinfo : EIATTR_MAXREG_COUNT
	.align		4
        /*006c*/ 	.byte	0x03, 0x1b
        /*006e*/ 	.short	0x00ff


	//----- nvinfo : EIATTR_NUM_BARRIERS
	.align		4
        /*0070*/ 	.byte	0x02, 0x4c
        /*0072*/ 	.byte	0x01
	.zero		1


	//----- nvinfo : EIATTR_MERCURY_ISA_VERSION
	.align		4
        /*0074*/ 	.byte	0x03, 0x5f
        /*0076*/ 	.short	0x0101


	//----- nvinfo : EIATTR_COOP_GROUP_MASK_REGIDS
	.align		4
        /*0078*/ 	.byte	0x04, 0x29
        /*007a*/ 	.short	(.L_85 - .L_84)


	//   ....[0]....
.L_84:
        /*007c*/ 	.word	0xffffffff


	//----- nvinfo : EIATTR_COOP_GROUP_INSTR_OFFSETS
	.align		4
.L_85:
        /*0080*/ 	.byte	0x04, 0x28
        /*0082*/ 	.short	(.L_87 - .L_86)


	//   ....[0]....
.L_86:
        /*0084*/ 	.word	0x00000b80


	//----- nvinfo : EIATTR_VRC_CTA_INIT_COUNT
	.align		4
.L_87:
        /*0088*/ 	.byte	0x02, 0x4a
	.zero		1
	.zero		1


	//----- nvinfo : EIATTR_EXIT_INSTR_OFFSETS
	.align		4
        /*008c*/ 	.byte	0x04, 0x1c
        /*008e*/ 	.short	(.L_89 - .L_88)


	//   ....[0]....
.L_88:
        /*0090*/ 	.word	0x00000070


	//   ....[1]....
        /*0094*/ 	.word	0x000012b0


	//----- nvinfo : EIATTR_CRS_STACK_SIZE
	.align		4
.L_89:
        /*0098*/ 	.byte	0x04, 0x1e
        /*009a*/ 	.short	(.L_91 - .L_90)
.L_90:
        /*009c*/ 	.word	0x00000000


	//----- nvinfo : EIATTR_CBANK_PARAM_SIZE
	.align		4
.L_91:
        /*00a0*/ 	.byte	0x03, 0x19
        /*00a2*/ 	.short	0x0024


	//----- nvinfo : EIATTR_PARAM_CBANK
	.align		4
        /*00a4*/ 	.byte	0x04, 0x0a
        /*00a6*/ 	.short	(.L_93 - .L_92)
	.align		4
.L_92:
        /*00a8*/ 	.word	index@(.nv.constant0._Z19batched_gemv_kernelPKfS0_Pfiii)
        /*00ac*/ 	.short	0x0380
        /*00ae*/ 	.short	0x0024


	//----- nvinfo : EIATTR_SW_WAR
	.align		4
.L_93:
        /*00b0*/ 	.byte	0x04, 0x36
        /*00b2*/ 	.short	(.L_95 - .L_94)
.L_94:
        /*00b4*/ 	.word	0x00000008
.L_95:


//--------------------- .nv.callgraph             --------------------------
	.section	.nv.callgraph,"",@"SHT_CUDA_CALLGRAPH"
	.align	4
	.sectionentsize	8
	.align		4
        /*0000*/ 	.word	0x00000000
	.align		4
        /*0004*/ 	.word	0xffffffff
	.align		4
        /*0008*/ 	.word	0x00000000
	.align		4
        /*000c*/ 	.word	0xfffffffe
	.align		4
        /*0010*/ 	.word	0x00000000
	.align		4
        /*0014*/ 	.word	0xfffffffd
	.align		4
        /*0018*/ 	.word	0x00000000
	.align		4
        /*001c*/ 	.word	0xfffffffc


//--------------------- .text._Z28process_price_vectors_kernelPKfS0_Pfiii --------------------------
	.section	.text._Z28process_price_vectors_kernelPKfS0_Pfiii,"ax",@progbits
	.align	128
        .global         _Z28process_price_vectors_kernelPKfS0_Pfiii
        .type           _Z28process_price_vectors_kernelPKfS0_Pfiii,@function
        .size           _Z28process_price_vectors_kernelPKfS0_Pfiii,(.L_x_241 - _Z28process_price_vectors_kernelPKfS0_Pfiii)
        .other          _Z28process_price_vectors_kernelPKfS0_Pfiii,@"STO_CUDA_ENTRY STV_DEFAULT"
_Z28process_price_vectors_kernelPKfS0_Pfiii:
.text._Z28process_price_vectors_kernelPKfS0_Pfiii:
[----:B------:R-:W-:Y:S08]  /*0000*/  LDC R1, c[0x0][0x37c] ;  /* 0x0000df00ff017b82 */ /* 0x000ff00000000800 */
[----:B------:R-:W0:Y:S08]  /*0010*/  S2UR UR5, SR_CTAID.X ;  /* 0x00000000000579c3 */ /* 0x000e300000002500 */
[----:B------:R-:W0:Y:S02]  /*0020*/  LDC R0, c[0x0][0x398] ;  /* 0x0000e600ff007b82 */ /* 0x000e240000000800 */
[----:B0-----:R-:W-:-:S13]  /*0030*/  ISETP.LE.AND P0, PT, R0, UR5, PT ;  /* 0x0000000500007c0c */ /* 0x001fda000bf03270 */
[----:B------:R-:W-:Y:S05]  /*0040*/  @P0 EXIT ;  /* 0x000000000000094d */ /* 0x000fea0003800000 */
[----:B------:R-:W0:Y:S01]  /*0050*/  S2R R16, SR_TID.X ;  /* 0x0000000000107919 */ /* 0x000e220000002100 */
[----:B------:R-:W1:Y:S01]  /*0060*/  LDCU UR4, c[0x0][0x3a0] ;  /* 0x00007400ff0477ac */ /* 0x000e620008000800 */
[----:B0-----:R-:W-:-:S04]  /*0070*/  LOP3.LUT R7, R16, 0x3e0, RZ, 0xc0, !PT ;  /* 0x000003e010077812 */ /* 0x001fc800078ec0ff */
[----:B-1----:R-:W-:-:S13]  /*0080*/  ISETP.GE.AND P0, PT, R7, UR4, PT ;  /* 0x0000000407007c0c */ /* 0x002fda000bf06270 */
[----:B------:R-:W-:Y:S05]  /*0090*/  @P0 EXIT ;  /* 0x000000000000094d */ /* 0x000fea0003800000 */
[----:B------:R-:W0:Y:S01]  /*00a0*/  LDC R0, c[0x0][0x39c] ;  /* 0x0000e700ff007b82 */ /* 0x000e220000000800 */
[----:B------:R-:W1:Y:S01]  /*00b0*/  LDCU UR4, c[0x0][0x360] ;  /* 0x00006c00ff0477ac */ /* 0x000e620008000800 */
[----:B------:R-:W-:Y:S01]  /*00c0*/  LOP3.LUT R16, R16, 0x1f, RZ, 0xc0, !PT ;  /* 0x0000001f10107812 */ /* 0x000fe200078ec0ff */
[----:B------:R-:W2:Y:S05]  /*00d0*/  LDCU.64 UR6, c[0x0][0x358] ;  /* 0x00006b00ff0677ac */ /* 0x000eaa0008000a00 */
[----:B------:R-:W3:Y:S01]  /*00e0*/  LDC.64 R22, c[0x0][0x380] ;  /* 0x0000e000ff167b82 */ /* 0x000ee20000000a00 */
[----:B-1----:R-:W-:Y:S01]  /*00f0*/  ULOP3.LUT UR4, UR4, 0x7e0, URZ, 0xc0, !UPT ;  /* 0x000007e004047892 */ /* 0x002fe2000f8ec0ff */
[C---:B0-----:R-:W-:Y:S01]  /*0100*/  LOP3.LUT P0, R6, R0.reuse, 0x3, RZ, 0xc0, !PT ;  /* 0x0000000300067812 */ /* 0x041fe2000780c0ff */
[----:B------:R-:W-:-:S04]  /*0110*/  IMAD R3, R0, UR5, RZ ;  /* 0x0000000500037c24 */ /* 0x000fc8000f8e02ff */
[----:B---3--:R-:W-:-:S08]  /*0120*/  IMAD.WIDE R22, R3, 0x4, R22 ;  /* 0x0000000403167825 */ /* 0x008fd000078e0216 */
[----:B--2---:R-:W-:Y:S05]  /*0130*/  @P0 BRA `(.L_x_0) ;  /* 0x0000001400440947 */ /* 0x004fea0003800000 */
[----:B------:R-:W-:-:S04]  /*0140*/  SHF.R.S32.HI R6, RZ, 0x2, R0 ;  /* 0x00000002ff067819 */ /* 0x000fc80000011400 */
[----:B------:R-:W-:-:S13]  /*0150*/  ISETP.GT.AND P0, PT, R6, RZ, PT ;  /* 0x000000ff0600720c */ /* 0x000fda0003f04270 */
[----:B------:R-:W-:Y:S05]  /*0160*/  @P0 BRA `(.L_x_1) ;  /* 0x0000000400980947 */ /* 0x000fea0003800000 */
[----:B------:R-:W0:Y:S01]  /*0170*/  LDC R0, c[0x0][0x3a0] ;  /* 0x0000e800ff007b82 */ /* 0x000e220000000800 */
[----:B------:R-:W-:-:S07]  /*0180*/  ISETP.GE.U32.AND P1, PT, R16, 0x10, PT ;  /* 0x000000101000780c */ /* 0x000fce0003f26070 */
[----:B------:R-:W1:Y:S06]  /*0190*/  LDC.64 R2, c[0x0][0x390] ;  /* 0x0000e400ff027b82 */ /* 0x000e6c0000000a00 */
.L_x_22:
[----:B------:R-:W-:Y:S01]  /*01a0*/  UMOV UR8, 0xffffffff ;  /* 0xffffffff00087882 */ /* 0x000fe20000000000 */
[----:B0123--:R-:W-:Y:S02]  /*01b0*/  IADD3 R5, PT, PT, R16, R7, RZ ;  /* 0x0000000710057210 */ /* 0x00ffe40007ffe0ff */
[----:B----4-:R-:W-:Y:S05]  /*01c0*/  BRA.DIV UR8, `(.L_x_2) ;  /* 0x0000002608387947 */ /* 0x010fea000b800000 */
[----:B------:R-:W-:-:S07]  /*01d0*/  IMAD.MOV.U32 R9, RZ, RZ, RZ ;  /* 0x000000ffff097224 */ /* 0x000fce00078e00ff */
.L_x_97:
[----:B------:R-:W-:Y:S01]  /*01e0*/  IADD3 R11, PT, PT, R5, 0x10, RZ ;  /* 0x00000010050b7810 */ /* 0x000fe20007ffe0ff */
[----:B------:R-:W-:Y:S01]  /*01f0*/  FADD R9, RZ, R9 ;  /* 0x00000009ff097221 */ /* 0x000fe20000000000 */
[----:B------:R-:W-:Y:S02]  /*0200*/  UMOV UR8, 0xffffffff ;  /* 0xffffffff00087882 */ /* 0x000fe40000000000 */
[----:B0-----:R-:W-:-:S04]  /*0210*/  ISETP.GE.AND P0, PT, R11, R0, PT ;  /* 0x000000000b00720c */ /* 0x001fc80003f06270 */
[----:B------:R-:W-:Y:S01]  /*0220*/  FSEL R4, R9, RZ, !P0 ;  /* 0x000000ff09047208 */ /* 0x000fe20004000000 */
[----:B------:R-:W-:Y:S08]  /*0230*/  BRA.DIV UR8, `(.L_x_3) ;  /* 0x0000002608447947 */ /* 0x000ff0000b800000 */
.L_x_100:
[----:B------:R-:W-:Y:S01]  /*0240*/  UMOV UR8, 0xffffffff ;  /* 0xffffffff00087882 */ /* 0x000fe20000000000 */
[----:B------:R-:W-:Y:S02]  /*0250*/  FSEL R4, R4, RZ, !P1 ;  /* 0x000000ff04047208 */ /* 0x000fe40004800000 */
[----:B------:R-:W-:Y:S05]  /*0260*/  BRA.DIV UR8, `(.L_x_4) ;  /* 0x0000002608607947 */ /* 0x000fea000b800000 */
[----:B------:R0:W2:Y:S04]  /*0270*/  SHFL.DOWN PT, R13, R4, 0x8, 0x1f ;  /* 0x09001f00040d7f89 */ /* 0x0000a800000e0000 */
[----:B------:R0:W3:Y:S02]  /*0280*/  SHFL.DOWN PT, R15, R5, 0x8, 0x1f ;  /* 0x09001f00050f7f89 */ /* 0x0000e400000e0000 */
.L_x_104:
[----:B------:R-:W-:Y:S01]  /*0290*/  VIADD R9, R5, 0x8 ;  /* 0x0000000805097836 */ /* 0x000fe20000000000 */
[----:B------:R-:W-:Y:S04]  /*02a0*/  BSSY.RECONVERGENT B0, `(.L_x_5) ;  /* 0x000000d000007945 */ /* 0x000fe80003800200 */
[----:B------:R-:W-:-:S04]  /*02b0*/  ISETP.GE.AND P0, PT, R9, R0, PT ;  /* 0x000000000900720c */ /* 0x000fc80003f06270 */
[----:B------:R-:W-:-:S13]  /*02c0*/  ISETP.GT.U32.OR P0, PT, R16, 0x17, P0 ;  /* 0x000000171000780c */ /* 0x000fda0000704470 */
[----:B------:R-:W-:Y:S05]  /*02d0*/  @P0 BRA `(.L_x_6) ;  /* 0x0000000000240947 */ /* 0x000fea0003800000 */
[----:B------:R-:W-:-:S13]  /*02e0*/  ISETP.GE.U32.AND P0, PT, R16, 0x8, PT ;  /* 0x000000081000780c */ /* 0x000fda0003f06070 */
[----:B------:R-:W-:Y:S05]  /*02f0*/  @!P0 BRA `(.L_x_7) ;  /* 0x0000000000188947 */ /* 0x000fea0003800000 */
[----:B---3--:R-:W-:-:S13]  /*0300*/  ISETP.GE.AND P0, PT, R15, R0, PT ;  /* 0x000000000f00720c */ /* 0x008fda0003f06270 */
[----:B------:R-:W-:Y:S05]  /*0310*/  @P0 BRA `(.L_x_6) ;  /* 0x0000000000140947 */ /* 0x000fea0003800000 */
[----:B------:R-:W-:-:S04]  /*0320*/  IMAD R9, R0, UR5, R15 ;  /* 0x0000000500097c24 */ /* 0x000fc8000f8e020f */
[----:B-1----:R-:W-:-:S05]  /*0330*/  IMAD.WIDE R8, R9, 0x4, R2 ;  /* 0x0000000409087825 */ /* 0x002fca00078e0202 */
[----:B--2---:R4:W-:Y:S01]  /*0340*/  REDG.E.ADD.F32.FTZ.RN.STRONG.GPU desc[UR6][R8.64], R13 ;  /* 0x0000000d080079a6 */ /* 0x0049e2000c12f306 */
[----:B------:R-:W-:Y:S05]  /*0350*/  BRA `(.L_x_6) ;  /* 0x0000000000047947 */ /* 0x000fea0003800000 */
.L_x_7:
[----:B0-2---:R-:W-:-:S07]  /*0360*/  FADD R4, R13, R4 ;  /* 0x000000040d047221 */ /* 0x005fce0000000000 */
.L_x_6:
[----:B------:R-:W-:Y:S05]  /*0370*/  BSYNC.RECONVERGENT B0 ;  /* 0x0000000000007941 */ /* 0x000fea0003800200 */
.L_x_5:
[----:B------:R-:W-:-:S03]  /*0380*/  UMOV UR8, 0xffffffff ;  /* 0xffffffff00087882 */ /* 0x000fc60000000000 */
[----:B------:R-:W-:Y:S05]  /*0390*/  BRA.DIV UR8, `(.L_x_8) ;  /* 0x0000002608607947 */ /* 0x000fea000b800000 */
[----:B--2-4-:R2:W4:Y:S04]  /*03a0*/  SHFL.DOWN PT, R13, R4, 0x4, 0x1f ;  /* 0x08801f00040d7f89 */ /* 0x01452800000e0000 */
[----:B---3--:R2:W3:Y:S02]  /*03b0*/  SHFL.DOWN PT, R15, R5, 0x4, 0x1f ;  /* 0x08801f00050f7f89 */ /* 0x0084e400000e0000 */
.L_x_108:
[----:B------:R-:W-:Y:S01]  /*03c0*/  IADD3 R9, PT, PT, R5, 0x4, RZ ;  /* 0x0000000405097810 */ /* 0x000fe20007ffe0ff */
[----:B------:R-:W-:Y:S03]  /*03d0*/  BSSY.RECONVERGENT B0, `(.L_x_9) ;  /* 0x000000d000007945 */ /* 0x000fe60003800200 */
        /* <DEDUP_REMOVED lines=9> */
[----:B----4-:R1:W-:Y:S01]  /*0470*/  REDG.E.ADD.F32.FTZ.RN.STRONG.GPU desc[UR6][R8.64], R13 ;  /* 0x0000000d080079a6 */ /* 0x0103e2000c12f306 */
[----:B------:R-:W-:Y:S05]  /*0480*/  BRA `(.L_x_10) ;  /* 0x0000000000047947 */ /* 0x000fea0003800000 */
.L_x_11:
[----:B0-2-4-:R-:W-:-:S07]  /*0490*/  FADD R4, R4, R13 ;  /* 0x0000000d04047221 */ /* 0x015fce0000000000 */
.L_x_10:
[----:B------:R-:W-:Y:S05]  /*04a0*/  BSYNC.RECONVERGENT B0 ;  /* 0x0000000000007941 */ /* 0x000fea0003800200 */
.L_x_9:
[----:B------:R-:W-:-:S03]  /*04b0*/  UMOV UR8, 0xffffffff ;  /* 0xffffffff00087882 */ /* 0x000fc60000000000 */
[----:B------:R-:W-:Y:S05]  /*04c0*/  BRA.DIV UR8, `(.L_x_12) ;  /* 0x0000002608607947 */ /* 0x000fea000b800000 */
[----:B-1--4-:R1:W4:Y:S04]  /*04d0*/  SHFL.DOWN PT, R13, R4, 0x2, 0x1f ;  /* 0x08401f00040d7f89 */ /* 0x01232800000e0000 */
[----:B---3--:R1:W3:Y:S02]  /*04e0*/  SHFL.DOWN PT, R15, R5, 0x2, 0x1f ;  /* 0x08401f00050f7f89 */ /* 0x0082e400000e0000 */
.L_x_112:
        /* <DEDUP_REMOVED lines=10> */
[----:B------:R-:W-:-:S05]  /*0590*/  IMAD.WIDE R8, R9, 0x4, R2 ;  /* 0x0000000409087825 */ /* 0x000fca00078e0202 */
[----:B----4-:R3:W-:Y:S01]  /*05a0*/  REDG.E.ADD.F32.FTZ.RN.STRONG.GPU desc[UR6][R8.64], R13 ;  /* 0x0000000d080079a6 */ /* 0x0107e2000c12f306 */
[----:B------:R-:W-:Y:S05]  /*05b0*/  BRA `(.L_x_14) ;  /* 0x0000000000047947 */ /* 0x000fea0003800000 */
.L_x_15:
[----:B012-4-:R-:W-:-:S07]  /*05c0*/  FADD R4, R4, R13 ;  /* 0x0000000d04047221 */ /* 0x017fce0000000000 */
.L_x_14:
[----:B------:R-:W-:Y:S05]  /*05d0*/  BSYNC.RECONVERGENT B0 ;  /* 0x0000000000007941 */ /* 0x000fea0003800200 */
.L_x_13:
[----:B------:R-:W-:-:S03]  /*05e0*/  UMOV UR8, 0xffffffff ;  /* 0xffffffff00087882 */ /* 0x000fc60000000000 */
[----:B------:R-:W-:Y:S05]  /*05f0*/  BRA.DIV UR8, `(.L_x_16) ;  /* 0x0000002608607947 */ /* 0x000fea000b800000 */
[----:B---34-:R3:W4:Y:S04]  /*0600*/  SHFL.DOWN PT, R13, R4, 0x1, 0x1f ;  /* 0x08201f00040d7f89 */ /* 0x01872800000e0000 */
[----:B------:R3:W0:Y:S02]  /*0610*/  SHFL.DOWN PT, R15, R5, 0x1, 0x1f ;  /* 0x08201f00050f7f89 */ /* 0x00062400000e0000 */
.L_x_116:
[----:B------:R-:W-:Y:S01]  /*0620*/  IADD3 R9, PT, PT, R5, 0x1, RZ ;  /* 0x0000000105097810 */ /* 0x000fe20007ffe0ff */
[----:B------:R-:W-:Y:S03]  /*0630*/  BSSY.RECONVERGENT B0, `(.L_x_17) ;  /* 0x000000d000007945 */ /* 0x000fe60003800200 */
[----:B------:R-:W-:-:S04]  /*0640*/  ISETP.GE.AND P0, PT, R9, R0, PT ;  /* 0x000000000900720c */ /* 0x000fc80003f06270 */
[----:B------:R-:W-:-:S13]  /*0650*/  ISETP.EQ.OR P0, PT, R16, 0x1f, P0 ;  /* 0x0000001f1000780c */ /* 0x000fda0000702670 */
[----:B------:R-:W-:Y:S05]  /*0660*/  @P0 BRA `(.L_x_18) ;  /* 0x0000000000240947 */ /* 0x000fea0003800000 */
[----:B------:R-:W-:-:S13]  /*0670*/  ISETP.NE.AND P0, PT, R16, RZ, PT ;  /* 0x000000ff1000720c */ /* 0x000fda0003f05270 */
[----:B------:R-:W-:Y:S05]  /*0680*/  @!P0 BRA `(.L_x_19) ;  /* 0x0000000000188947 */ /* 0x000fea0003800000 */
[----:B0-----:R-:W-:-:S13]  /*0690*/  ISETP.GE.AND P0, PT, R15, R0, PT ;  /* 0x000000000f00720c */ /* 0x001fda0003f06270 */
[----:B------:R-:W-:Y:S05]  /*06a0*/  @P0 BRA `(.L_x_18) ;  /* 0x0000000000140947 */ /* 0x000fea0003800000 */
[----:B------:R-:W-:-:S04]  /*06b0*/  IMAD R9, R0, UR5, R15 ;  /* 0x0000000500097c24 */ /* 0x000fc8000f8e020f */
[----:B------:R-:W-:-:S05]  /*06c0*/  IMAD.WIDE R8, R9, 0x4, R2 ;  /* 0x0000000409087825 */ /* 0x000fca00078e0202 */
[----:B----4-:R0:W-:Y:S01]  /*06d0*/  REDG.E.ADD.F32.FTZ.RN.STRONG.GPU desc[UR6][R8.64], R13 ;  /* 0x0000000d080079a6 */ /* 0x0101e2000c12f306 */
[----:B------:R-:W-:Y:S05]  /*06e0*/  BRA `(.L_x_18) ;  /* 0x0000000000047947 */ /* 0x000fea0003800000 */
.L_x_19:
[----:B01234-:R-:W-:-:S07]  /*06f0*/  FADD R4, R4, R13 ;  /* 0x0000000d04047221 */ /* 0x01ffce0000000000 */
.L_x_18:
[----:B------:R-:W-:Y:S05]  /*0700*/  BSYNC.RECONVERGENT B0 ;  /* 0x0000000000007941 */ /* 0x000fea0003800200 */
.L_x_17:
[----:B------:R-:W-:Y:S01]  /*0710*/  ISETP.GE.AND P0, PT, R5, R0, PT ;  /* 0x000000000500720c */ /* 0x000fe20003f06270 */
[----:B------:R-:W-:Y:S03]  /*0720*/  BSSY.RECONVERGENT B0, `(.L_x_20) ;  /* 0x0000006000007945 */ /* 0x000fe60003800200 */
[----:B------:R-:W-:-:S13]  /*0730*/  ISETP.NE.OR P0, PT, R16, RZ, P0 ;  /* 0x000000ff1000720c */ /* 0x000fda0000705670 */
[----:B------:R-:W-:Y:S05]  /*0740*/  @P0 BRA `(.L_x_21) ;  /* 0x00000000000c0947 */ /* 0x000fea0003800000 */
[----:B0-----:R-:W-:-:S04]  /*0750*/  IMAD R9, R0, UR5, R5 ;  /* 0x0000000500097c24 */ /* 0x001fc8000f8e0205 */
[----:B------:R-:W-:-:S05]  /*0760*/  IMAD.WIDE R8, R9, 0x4, R2 ;  /* 0x0000000409087825 */ /* 0x000fca00078e0202 */
[----:B------:R0:W-:Y:S02]  /*0770*/  REDG.E.ADD.F32.FTZ.RN.STRONG.GPU desc[UR6][R8.64], R4 ;  /* 0x00000004080079a6 */ /* 0x0001e4000c12f306 */
.L_x_21:
[----:B------:R-:W-:Y:S05]  /*0780*/  BSYNC.RECONVERGENT B0 ;  /* 0x0000000000007941 */ /* 0x000fea0003800200 */
.L_x_20:
[----:B------:R-:W-:-:S05]  /*0790*/  VIADD R7, R7, UR4 ;  /* 0x0000000407077c36 */ /* 0x000fca0008000000 */
[----:B------:R-:W-:-:S13]  /*07a0*/  ISETP.GE.AND P0, PT, R7, R0, PT ;  /* 0x000000000700720c */ /* 0x000fda0003f06270 */
[----:B------:R-:W-:Y:S05]  /*07b0*/  @!P0 BRA `(.L_x_22) ;  /* 0xfffffff800788947 */ /* 0x000fea000383ffff */
[----:B------:R-:W-:Y:S05]  /*07c0*/  EXIT ;  /* 0x000000000000794d */ /* 0x000fea0003800000 */
.L_x_1:
[----:B------:R-:W-:Y:S02]  /*07d0*/  IADD3 R0, P0, PT, R22, 0x20, RZ ;  /* 0x0000002016007810 */ /* 0x000fe40007f1e0ff */
[----:B------:R-:W-:Y:S02]  /*07e0*/  LOP3.LUT R2, R6, 0x3, RZ, 0xc0, !PT ;  /* 0x0000000306027812 */ /* 0x000fe400078ec0ff */
[----:B------:R-:W-:-:S09]  /*07f0*/  IADD3.X R3, PT, PT, RZ, R23, RZ, P0, !PT ;  /* 0x00000017ff037210 */ /* 0x000fd200007fe4ff */
.L_x_47:
[----:B0-----:R-:W0:Y:S01]  /*0800*/  LDC R4, c[0x0][0x3a0] ;  /* 0x0000e800ff047b82 */ /* 0x001e220000000800 */
[----:B-123--:R-:W-:Y:S01]  /*0810*/  IMAD.IADD R5, R16, 0x1, R7 ;  /* 0x0000000110057824 */ /* 0x00efe200078e0207 */
[----:B------:R-:W-:Y:S01]  /*0820*/  BSSY.RECONVERGENT B0, `(.L_x_23) ;  /* 0x000007a000007945 */ /* 0x000fe20003800200 */
[----:B------:R-:W-:-:S03]  /*0830*/  HFMA2 R17, -RZ, RZ, 0, 0 ;  /* 0x00000000ff117431 */ /* 0x000fc600000001ff */
[----:B0-----:R-:W-:-:S13]  /*0840*/  ISETP.GE.AND P0, PT, R5, R4, PT ;  /* 0x000000040500720c */ /* 0x001fda0003f06270 */
[----:B----4-:R-:W-:Y:S05]  /*0850*/  @P0 BRA `(.L_x_24) ;  /* 0x0000000400d80947 */ /* 0x010fea0003800000 */
[----:B------:R-:W-:Y:S01]  /*0860*/  ISETP.GE.U32.AND P0, PT, R6, 0x4, PT ;  /* 0x000000040600780c */ /* 0x000fe20003f06070 */
[----:B------:R-:W-:Y:S01]  /*0870*/  IMAD.MOV.U32 R17, RZ, RZ, RZ ;  /* 0x000000ffff117224 */ /* 0x000fe200078e00ff */
[----:B------:R-:W-:-:S11]  /*0880*/  MOV R18, RZ ;  /* 0x000000ff00127202 */ /* 0x000fd60000000f00 */
[----:B------:R-:W-:Y:S05]  /*0890*/  @!P0 BRA `(.L_x_25) ;  /* 0x0000000400088947 */ /* 0x000fea0003800000 */
[----:B------:R-:W-:Y:S01]  /*08a0*/  LOP3.LUT R18, R6, 0x7ffffffc, RZ, 0xc0, !PT ;  /* 0x7ffffffc06127812 */ /* 0x000fe200078ec0ff */
[----:B------:R-:W-:Y:S01]  /*08b0*/  IMAD.MOV.U32 R17, RZ, RZ, RZ ;  /* 0x000000ffff117224 */ /* 0x000fe200078e00ff */
[----:B------:R-:W-:Y:S01]  /*08c0*/  MOV R8, R0 ;  /* 0x0000000000087202 */ /* 0x000fe20000000f00 */
[----:B------:R-:W-:Y:S01]  /*08d0*/  IMAD.MOV.U32 R25, RZ, RZ, R3 ;  /* 0x000000ffff197224 */ /* 0x000fe200078e0003 */
[----:B------:R-:W-:Y:S01]  /*08e0*/  MOV R19, R5 ;  /* 0x0000000500137202 */ /* 0x000fe20000000f00 */
[----:B------:R-:W-:-:S07]  /*08f0*/  IMAD.MOV R20, RZ, RZ, -R18 ;  /* 0x000000ffff147224 */ /* 0x000fce00078e0a12 */
.L_x_26:
[----:B------:R-:W0:Y:S01]  /*0900*/  LDC.64 R10, c[0x0][0x388] ;  /* 0x0000e200ff0a7b82 */ /* 0x000e220000000a00 */
[----:B------:R-:W-:-:S05]  /*0910*/  MOV R24, R8 ;  /* 0x0000000800187202 */ /* 0x000fca0000000f00 */
[----:B------:R-:W2:Y:S01]  /*0920*/  LDG.E.128.CONSTANT R12, desc[UR6][R24.64+-0x20] ;  /* 0xffffe006180c7981 */ /* 0x000ea2000c1e9d00 */
[----:B0-----:R-:W-:-:S04]  /*0930*/  IMAD.WIDE R10, R19, 0x4, R10 ;  /* 0x00000004130a7825 */ /* 0x001fc800078e020a */
[C---:B------:R-:W-:Y:S02]  /*0940*/  IMAD.WIDE R8, R4.reuse, 0x4, R10 ;  /* 0x0000000404087825 */ /* 0x040fe400078e020a */
[----:B------:R-:W2:Y:S02]  /*0950*/  LDG.E.CONSTANT R10, desc[UR6][R10.64] ;  /* 0x000000060a0a7981 */ /* 0x000ea4000c1e9900 */
[----:B------:R-:W-:-:S05]  /*0960*/  IMAD.WIDE R28, R4, 0x4, R8 ;  /* 0x00000004041c7825 */ /* 0x000fca00078e0208 */
[----:B------:R-:W3:Y:S04]  /*0970*/  LDG.E.CONSTANT R21, desc[UR6][R28.64] ;  /* 0x000000061c157981 */ /* 0x000ee8000c1e9900 */
[----:B------:R-:W4:Y:S01]  /*0980*/  LDG.E.CONSTANT R11, desc[UR6][R8.64] ;  /* 0x00000006080b7981 */ /* 0x000f22000c1e9900 */
[----:B------:R-:W-:-:S05]  /*0990*/  IMAD.WIDE R26, R4, 0x4, R28 ;  /* 0x00000004041a7825 */ /* 0x000fca00078e021c */
[----:B------:R0:W5:Y:S01]  /*09a0*/  LDG.E.CONSTANT R28, desc[UR6][R26.64] ;  /* 0x000000061a1c7981 */ /* 0x000162000c1e9900 */
[----:B--2---:R-:W-:-:S04]  /*09b0*/  FFMA R12, R12, R10, R17 ;  /* 0x0000000a0c0c7223 */ /* 0x004fc80000000011 */
[----:B----4-:R-:W-:Y:S01]  /*09c0*/  FFMA R17, R13, R11, R12 ;  /* 0x0000000b0d117223 */ /* 0x010fe2000000000c */
[----:B------:R-:W-:Y:S01]  /*09d0*/  IMAD.WIDE R12, R4, 0x4, R26 ;  /* 0x00000004040c7825 */ /* 0x000fe200078e021a */
[----:B------:R-:W2:Y:S03]  /*09e0*/  LDG.E.128.CONSTANT R8, desc[UR6][R24.64+-0x10] ;  /* 0xfffff00618087981 */ /* 0x000ea6000c1e9d00 */
[----:B---3--:R-:W-:Y:S02]  /*09f0*/  FFMA R14, R14, R21, R17 ;  /* 0x000000150e0e7223 */ /* 0x008fe40000000011 */
[----:B------:R1:W2:Y:S01]  /*0a00*/  LDG.E.CONSTANT R17, desc[UR6][R12.64] ;  /* 0x000000060c117981 */ /* 0x0002a2000c1e9900 */
[----:B0-----:R-:W-:-:S04]  /*0a10*/  IMAD.WIDE R26, R4, 0x4, R12 ;  /* 0x00000004041a7825 */ /* 0x001fc800078e020c */
[----:B-----5:R-:W-:Y:S01]  /*0a20*/  FFMA R14, R15, R28, R14 ;  /* 0x0000001c0f0e7223 */ /* 0x020fe2000000000e */
[----:B------:R-:W3:Y:S01]  /*0a30*/  LDG.E.CONSTANT R21, desc[UR6][R26.64] ;  /* 0x000000061a157981 */ /* 0x000ee2000c1e9900 */
[----:B-1----:R-:W-:-:S05]  /*0a40*/  IMAD.WIDE R12, R4, 0x4, R26 ;  /* 0x00000004040c7825 */ /* 0x002fca00078e021a */
[----:B------:R-:W4:Y:S01]  /*0a50*/  LDG.E.CONSTANT R15, desc[UR6][R12.64] ;  /* 0x000000060c0f7981 */ /* 0x000f22000c1e9900 */
[----:B------:R-:W-:-:S05]  /*0a60*/  IMAD.WIDE R28, R4, 0x4, R12 ;  /* 0x00000004041c7825 */ /* 0x000fca00078e020c */
[----:B------:R0:W5:Y:S02]  /*0a70*/  LDG.E.CONSTANT R26, desc[UR6][R28.64] ;  /* 0x000000061c1a7981 */ /* 0x000164000c1e9900 */
[----:B0-----:R-:W-:-:S04]  /*0a80*/  IMAD.WIDE R28, R4, 0x4, R28 ;  /* 0x00000004041c7825 */ /* 0x001fc800078e021c */
[----:B--2---:R-:W-:Y:S02]  /*0a90*/  FFMA R8, R8, R17, R14 ;  /* 0x0000001108087223 */ /* 0x004fe4000000000e */
[----:B------:R0:W2:Y:S02]  /*0aa0*/  LDG.E.CONSTANT R17, desc[UR6][R28.64] ;  /* 0x000000061c117981 */ /* 0x0000a4000c1e9900 */
[----:B---3--:R-:W-:Y:S01]  /*0ab0*/  FFMA R21, R9, R21, R8 ;  /* 0x0000001509157223 */ /* 0x008fe20000000008 */
[----:B------:R-:W-:-:S04]  /*0ac0*/  IMAD.WIDE R8, R4, 0x4, R28 ;  /* 0x0000000404087825 */ /* 0x000fc800078e021c */
[----:B----4-:R-:W-:Y:S02]  /*0ad0*/  FFMA R21, R10, R15, R21 ;  /* 0x0000000f0a157223 */ /* 0x010fe40000000015 */
[----:B------:R-:W2:Y:S01]  /*0ae0*/  LDG.E.128.CONSTANT R12, desc[UR6][R24.64] ;  /* 0x00000006180c7981 */ /* 0x000ea2000c1e9d00 */
[----:B0-----:R-:W-:-:S03]  /*0af0*/  IMAD.WIDE R28, R4, 0x4, R8 ;  /* 0x00000004041c7825 */ /* 0x001fc600078e0208 */
[----:B------:R5:W3:Y:S02]  /*0b00*/  LDG.E.CONSTANT R10, desc[UR6][R8.64] ;  /* 0x00000006080a7981 */ /* 0x000ae4000c1e9900 */
[----:B-----5:R-:W-:Y:S01]  /*0b10*/  FFMA R9, R11, R26, R21 ;  /* 0x0000001a0b097223 */ /* 0x020fe20000000015 */
[C---:B------:R-:W-:Y:S01]  /*0b20*/  IMAD.WIDE R26, R4.reuse, 0x4, R28 ;  /* 0x00000004041a7825 */ /* 0x040fe200078e021c */
[----:B------:R-:W4:Y:S04]  /*0b30*/  LDG.E.CONSTANT R21, desc[UR6][R28.64] ;  /* 0x000000061c157981 */ /* 0x000f28000c1e9900 */
[----:B------:R0:W5:Y:S02]  /*0b40*/  LDG.E.CONSTANT R11, desc[UR6][R26.64] ;  /* 0x000000061a0b7981 */ /* 0x000164000c1e9900 */
[----:B0-----:R-:W-:-:S04]  /*0b50*/  IMAD.WIDE R26, R4, 0x4, R26 ;  /* 0x00000004041a7825 */ /* 0x001fc800078e021a */
[----:B--2---:R-:W-:Y:S02]  /*0b60*/  FFMA R12, R12, R17, R9 ;  /* 0x000000110c0c7223 */ /* 0x004fe40000000009 */
[----:B------:R5:W2:Y:S02]  /*0b70*/  LDG.E.CONSTANT R17, desc[UR6][R26.64] ;  /* 0x000000061a117981 */ /* 0x000aa4000c1e9900 */
[----:B---3--:R-:W-:-:S04]  /*0b80*/  FFMA R13, R13, R10, R12 ;  /* 0x0000000a0d0d7223 */ /* 0x008fc8000000000c */
[----:B----4-:R-:W-:Y:S01]  /*0b90*/  FFMA R14, R14, R21, R13 ;  /* 0x000000150e0e7223 */ /* 0x010fe2000000000d */
[----:B------:R-:W-:-:S04]  /*0ba0*/  IMAD.WIDE R12, R4, 0x4, R26 ;  /* 0x00000004040c7825 */ /* 0x000fc800078e021a */
[----:B-----5:R-:W-:Y:S02]  /*0bb0*/  FFMA R27, R15, R11, R14 ;  /* 0x0000000b0f1b7223 */ /* 0x020fe4000000000e */
[----:B------:R-:W2:Y:S01]  /*0bc0*/  LDG.E.128.CONSTANT R8, desc[UR6][R24.64+0x10] ;  /* 0x0000100618087981 */ /* 0x000ea2000c1e9d00 */
[----:B------:R-:W-:-:S03]  /*0bd0*/  IMAD.WIDE R14, R4, 0x4, R12 ;  /* 0x00000004040e7825 */ /* 0x000fc600078e020c */
[----:B------:R-:W3:Y:S01]  /*0be0*/  LDG.E.CONSTANT R12, desc[UR6][R12.64] ;  /* 0x000000060c0c7981 */ /* 0x000ee2000c1e9900 */
[----:B------:R-:W-:-:S03]  /*0bf0*/  IMAD.WIDE R28, R4, 0x4, R14 ;  /* 0x00000004041c7825 */ /* 0x000fc600078e020e */
[----:B------:R-:W4:Y:S04]  /*0c00*/  LDG.E.CONSTANT R21, desc[UR6][R14.64] ;  /* 0x000000060e157981 */ /* 0x000f28000c1e9900 */
[----:B------:R-:W5:Y:S01]  /*0c10*/  LDG.E.CONSTANT R28, desc[UR6][R28.64] ;  /* 0x000000061c1c7981 */ /* 0x000f62000c1e9900 */
[----:B------:R-:W-:-:S05]  /*0c20*/  VIADD R20, R20, 0x4 ;  /* 0x0000000414147836 */ /* 0x000fca0000000000 */
[----:B------:R-:W-:Y:S01]  /*0c30*/  ISETP.NE.AND P0, PT, R20, RZ, PT ;  /* 0x000000ff1400720c */ /* 0x000fe20003f05270 */
[----:B------:R-:W-:Y:S02]  /*0c40*/  IMAD R19, R4, 0x10, R19 ;  /* 0x0000001004137824 */ /* 0x000fe400078e0213 */
[----:B--2---:R-:W-:-:S04]  /*0c50*/  FFMA R8, R8, R17, R27 ;  /* 0x0000001108087223 */ /* 0x004fc8000000001b */
[----:B---3--:R-:W-:Y:S01]  /*0c60*/  FFMA R9, R9, R12, R8 ;  /* 0x0000000c09097223 */ /* 0x008fe20000000008 */
[----:B------:R-:W-:-:S03]  /*0c70*/  IADD3 R8, P1, PT, R24, 0x40, RZ ;  /* 0x0000004018087810 */ /* 0x000fc60007f3e0ff */
[----:B----4-:R-:W-:Y:S01]  /*0c80*/  FFMA R10, R10, R21, R9 ;  /* 0x000000150a0a7223 */ /* 0x010fe20000000009 */
[----:B------:R-:W-:-:S03]  /*0c90*/  IADD3.X R25, PT, PT, RZ, R25, RZ, P1, !PT ;  /* 0x00000019ff197210 */ /* 0x000fc60000ffe4ff */
[----:B-----5:R-:W-:Y:S01]  /*0ca0*/  FFMA R17, R11, R28, R10 ;  /* 0x0000001c0b117223 */ /* 0x020fe2000000000a */
[----:B------:R-:W-:Y:S06]  /*0cb0*/  @P0 BRA `(.L_x_26) ;  /* 0xfffffffc00100947 */ /* 0x000fec000383ffff */
.L_x_25:
[----:B------:R-:W-:-:S13]  /*0cc0*/  ISETP.NE.AND P0, PT, R2, RZ, PT ;  /* 0x000000ff0200720c */ /* 0x000fda0003f05270 */
[----:B------:R-:W-:Y:S05]  /*0cd0*/  @!P0 BRA `(.L_x_24) ;  /* 0x0000000000b88947 */ /* 0x000fea0003800000 */
[----:B------:R-:W0:Y:S01]  /*0ce0*/  LDC.64 R24, c[0x0][0x388] ;  /* 0x0000e200ff187b82 */ /* 0x000e220000000a00 */
[C---:B------:R-:W-:Y:S02]  /*0cf0*/  IMAD R8, R18.reuse, R4, RZ ;  /* 0x0000000412087224 */ /* 0x040fe400078e02ff */
[----:B------:R-:W-:-:S03]  /*0d00*/  IMAD.WIDE.U32 R12, R18, 0x10, R22 ;  /* 0x00000010120c7825 */ /* 0x000fc600078e0016 */
[----:B------:R-:W-:-:S05]  /*0d10*/  LEA R9, R8, R5, 0x2 ;  /* 0x0000000508097211 */ /* 0x000fca00078e10ff */
[----:B0-----:R-:W-:Y:S02]  /*0d20*/  IMAD.WIDE R24, R9, 0x4, R24 ;  /* 0x0000000409187825 */ /* 0x001fe400078e0218 */
[----:B------:R-:W2:Y:S02]  /*0d30*/  LDG.E.128.CONSTANT R8, desc[UR6][R12.64] ;  /* 0x000000060c087981 */ /* 0x000ea4000c1e9d00 */
[C---:B------:R-:W-:Y:S02]  /*0d40*/  IMAD.WIDE R20, R4.reuse, 0x4, R24 ;  /* 0x0000000404147825 */ /* 0x040fe400078e0218 */
[----:B------:R-:W2:Y:S02]  /*0d50*/  LDG.E.CONSTANT R24, desc[UR6][R24.64] ;  /* 0x0000000618187981 */ /* 0x000ea4000c1e9900 */
[C---:B------:R-:W-:Y:S02]  /*0d60*/  IMAD.WIDE R18, R4.reuse, 0x4, R20 ;  /* 0x0000000404127825 */ /* 0x040fe400078e0214 */
[----:B------:R-:W3:Y:S02]  /*0d70*/  LDG.E.CONSTANT R20, desc[UR6][R20.64] ;  /* 0x0000000614147981 */ /* 0x000ee4000c1e9900 */
[----:B------:R-:W-:-:S02]  /*0d80*/  IMAD.WIDE R14, R4, 0x4, R18 ;  /* 0x00000004040e7825 */ /* 0x000fc400078e0212 */
[----:B------:R-:W4:Y:S04]  /*0d90*/  LDG.E.CONSTANT R18, desc[UR6][R18.64] ;  /* 0x0000000612127981 */ /* 0x000f28000c1e9900 */
[----:B------:R-:W5:Y:S01]  /*0da0*/  LDG.E.CONSTANT R26, desc[UR6][R14.64] ;  /* 0x000000060e1a7981 */ /* 0x000f62000c1e9900 */
[----:B------:R-:W-:Y:S01]  /*0db0*/  ISETP.NE.AND P0, PT, R2, 0x1, PT ;  /* 0x000000010200780c */ /* 0x000fe20003f05270 */
[----:B--2---:R-:W-:-:S04]  /*0dc0*/  FFMA R8, R8, R24, R17 ;  /* 0x0000001808087223 */ /* 0x004fc80000000011 */
[----:B---3--:R-:W-:-:S04]  /*0dd0*/  FFMA R9, R9, R20, R8 ;  /* 0x0000001409097223 */ /* 0x008fc80000000008 */
[----:B----4-:R-:W-:-:S04]  /*0de0*/  FFMA R10, R10, R18, R9 ;  /* 0x000000120a0a7223 */ /* 0x010fc80000000009 */
[----:B-----5:R-:W-:Y:S01]  /*0df0*/  FFMA R17, R11, R26, R10 ;  /* 0x0000001a0b117223 */ /* 0x020fe2000000000a */
[----:B------:R-:W-:Y:S06]  /*0e00*/  @!P0 BRA `(.L_x_24) ;  /* 0x00000000006c8947 */ /* 0x000fec0003800000 */
[C---:B------:R-:W-:Y:S01]  /*0e10*/  IMAD.WIDE R14, R4.reuse, 0x4, R14 ;  /* 0x00000004040e7825 */ /* 0x040fe200078e020e */
[----:B------:R-:W2:Y:S04]  /*0e20*/  LDG.E.128.CONSTANT R8, desc[UR6][R12.64+0x10] ;  /* 0x000010060c087981 */ /* 0x000ea8000c1e9d00 */
[----:B------:R0:W2:Y:S01]  /*0e30*/  LDG.E.CONSTANT R20, desc[UR6][R14.64] ;  /* 0x000000060e147981 */ /* 0x0000a2000c1e9900 */
[----:B------:R-:W-:Y:S01]  /*0e40*/  IMAD.WIDE R28, R4, 0x4, R14 ;  /* 0x00000004041c7825 */ /* 0x000fe200078e020e */
[----:B------:R-:W-:-:S03]  /*0e50*/  ISETP.NE.AND P0, PT, R2, 0x2, PT ;  /* 0x000000020200780c */ /* 0x000fc60003f05270 */
[C---:B------:R-:W-:Y:S02]  /*0e60*/  IMAD.WIDE R18, R4.reuse, 0x4, R28 ;  /* 0x0000000404127825 */ /* 0x040fe400078e021c */
[----:B------:R-:W3:Y:S02]  /*0e70*/  LDG.E.CONSTANT R28, desc[UR6][R28.64] ;  /* 0x000000061c1c7981 */ /* 0x000ee4000c1e9900 */
[C---:B------:R-:W-:Y:S02]  /*0e80*/  IMAD.WIDE R26, R4.reuse, 0x4, R18 ;  /* 0x00000004041a7825 */ /* 0x040fe400078e0212 */
[----:B------:R1:W4:Y:S04]  /*0e90*/  LDG.E.CONSTANT R25, desc[UR6][R18.64] ;  /* 0x0000000612197981 */ /* 0x000328000c1e9900 */
[----:B0-----:R-:W-:-:S02]  /*0ea0*/  @P0 IMAD.WIDE R14, R4, 0x4, R26 ;  /* 0x00000004040e0825 */ /* 0x001fc400078e021a */
[----:B------:R-:W5:Y:S02]  /*0eb0*/  LDG.E.CONSTANT R26, desc[UR6][R26.64] ;  /* 0x000000061a1a7981 */ /* 0x000f64000c1e9900 */
[----:B-1----:R-:W-:Y:S02]  /*0ec0*/  @P0 IMAD.WIDE R18, R4, 0x4, R14 ;  /* 0x0000000404120825 */ /* 0x002fe400078e020e */
[----:B------:R-:W5:Y:S04]  /*0ed0*/  @P0 LDG.E.CONSTANT R24, desc[UR6][R14.64] ;  /* 0x000000060e180981 */ /* 0x000f68000c1e9900 */
[----:B------:R-:W5:Y:S01]  /*0ee0*/  @P0 LDG.E.128.CONSTANT R12, desc[UR6][R12.64+0x20] ;  /* 0x000020060c0c0981 */ /* 0x000f62000c1e9d00 */
[----:B--2---:R-:W-:Y:S01]  /*0ef0*/  FFMA R8, R8, R20, R17 ;  /* 0x0000001408087223 */ /* 0x004fe20000000011 */
[----:B------:R-:W-:-:S02]  /*0f00*/  @P0 IMAD.WIDE R20, R4, 0x4, R18 ;  /* 0x0000000404140825 */ /* 0x000fc400078e0212 */
[----:B------:R-:W2:Y:S04]  /*0f10*/  @P0 LDG.E.CONSTANT R18, desc[UR6][R18.64] ;  /* 0x0000000612120981 */ /* 0x000ea8000c1e9900 */
[----:B------:R0:W2:Y:S02]  /*0f20*/  @P0 LDG.E.CONSTANT R27, desc[UR6][R20.64] ;  /* 0x00000006141b0981 */ /* 0x0000a4000c1e9900 */
[----:B0-----:R-:W-:-:S05]  /*0f30*/  @P0 IMAD.WIDE R20, R4, 0x4, R20 ;  /* 0x0000000404140825 */ /* 0x001fca00078e0214 */
[----:B------:R-:W2:Y:S01]  /*0f40*/  @P0 LDG.E.CONSTANT R29, desc[UR6][R20.64] ;  /* 0x00000006141d0981 */ /* 0x000ea2000c1e9900 */
[----:B---3--:R-:W-:-:S04]  /*0f50*/  FFMA R9, R9, R28, R8 ;  /* 0x0000001c09097223 */ /* 0x008fc80000000008 */
[----:B----4-:R-:W-:-:S04]  /*0f60*/  FFMA R10, R10, R25, R9 ;  /* 0x000000190a0a7223 */ /* 0x010fc80000000009 */
[----:B-----5:R-:W-:-:S04]  /*0f70*/  FFMA R17, R11, R26, R10 ;  /* 0x0000001a0b117223 */ /* 0x020fc8000000000a */
[----:B------:R-:W-:-:S04]  /*0f80*/  @P0 FFMA R24, R12, R24, R17 ;  /* 0x000000180c180223 */ /* 0x000fc80000000011 */
[----:B--2---:R-:W-:-:S04]  /*0f90*/  @P0 FFMA R9, R13, R18, R24 ;  /* 0x000000120d090223 */ /* 0x004fc80000000018 */
[----:B------:R-:W-:-:S04]  /*0fa0*/  @P0 FFMA R14, R14, R27, R9 ;  /* 0x0000001b0e0e0223 */ /* 0x000fc80000000009 */
[----:B------:R-:W-:-:S07]  /*0fb0*/  @P0 FFMA R17, R15, R29, R14 ;  /* 0x0000001d0f110223 */ /* 0x000fce000000000e */
.L_x_24:
[----:B------:R-:W-:Y:S05]  /*0fc0*/  BSYNC.RECONVERGENT B0 ;  /* 0x0000000000007941 */ /* 0x000fea0003800200 */
.L_x_23:
[----:B------:R-:W-:Y:S01]  /*0fd0*/  UMOV UR8, 0xffffffff ;  /* 0xffffffff00087882 */ /* 0x000fe20000000000 */
[----:B------:R-:W-:Y:S02]  /*0fe0*/  ISETP.GE.U32.AND P2, PT, R16, 0x10, PT ;  /* 0x000000101000780c */ /* 0x000fe40003f46070 */
[----:B------:R-:W-:Y:S11]  /*0ff0*/  BRA.DIV UR8, `(.L_x_27) ;  /* 0x0000001e082c7947 */ /* 0x000ff6000b800000 */
[----:B------:R0:W1:Y:S02]  /*1000*/  SHFL.DOWN PT, R9, R17, 0x10, 0x1f ;  /* 0x0a001f0011097f89 */ /* 0x00006400000e0000 */
.L_x_119:
[----:B------:R-:W-:Y:S01]  /*1010*/  VIADD R11, R5, 0x10 ;  /* 0x00000010050b7836 */ /* 0x000fe20000000000 */
[----:B------:R-:W-:Y:S01]  /*1020*/  UMOV UR8, 0xffffffff ;  /* 0xffffffff00087882 */ /* 0x000fe20000000000 */
[----:B-1----:R-:W-:-:S03]  /*1030*/  FADD R12, R9, R17 ;  /* 0x00000011090c7221 */ /* 0x002fc60000000000 */
[----:B------:R-:W-:Y:S01]  /*1040*/  ISETP.GE.AND P1, PT, R11, R4, PT ;  /* 0x000000040b00720c */ /* 0x000fe20003f26270 */
[----:B------:R-:W-:-:S12]  /*1050*/  BRA.DIV UR8, `(.L_x_28) ;  /* 0x0000001e083c7947 */ /* 0x000fd8000b800000 */
.L_x_122:
[----:B------:R-:W-:Y:S01]  /*1060*/  UMOV UR8, 0xffffffff ;  /* 0xffffffff00087882 */ /* 0x000fe20000000000 */
[----:B0-----:R-:W-:Y:S02]  /*1070*/  @!P2 FSEL R17, R12, R17, !P1 ;  /* 0x000000110c11a208 */ /* 0x001fe40004800000 */
[----:B------:R-:W-:Y:S05]  /*1080*/  BRA.DIV UR8, `(.L_x_29) ;  /* 0x0000001e08587947 */ /* 0x000fea000b800000 */
[----:B------:R0:W1:Y:S01]  /*1090*/  SHFL.DOWN PT, R13, R17, 0x8, 0x1f ;  /* 0x09001f00110d7f89 */ /* 0x00006200000e0000 */
[----:B------:R-:W-:-:S03]  /*10a0*/  MOV R12, R17 ;  /* 0x00000011000c7202 */ /* 0x000fc60000000f00 */
[----:B------:R0:W2:Y:S04]  /*10b0*/  SHFL.DOWN PT, R15, R5, 0x8, 0x1f ;  /* 0x09001f00050f7f89 */ /* 0x0000a800000e0000 */
.L_x_126:
[----:B------:R-:W-:Y:S01]  /*10c0*/  VIADD R9, R5, 0x8 ;  /* 0x0000000805097836 */ /* 0x000fe20000000000 */
[----:B------:R-:W-:Y:S04]  /*10d0*/  BSSY.RECONVERGENT B0, `(.L_x_30) ;  /* 0x000000e000007945 */ /* 0x000fe80003800200 */
[----:B------:R-:W-:-:S04]  /*10e0*/  ISETP.GE.AND P0, PT, R9, R4, PT ;  /* 0x000000040900720c */ /* 0x000fc80003f06270 */
[----:B------:R-:W-:-:S13]  /*10f0*/  ISETP.GT.U32.OR P0, PT, R16, 0x17, P0 ;  /* 0x000000171000780c */ /* 0x000fda0000704470 */
[----:B------:R-:W-:Y:S05]  /*1100*/  @P0 BRA `(.L_x_31) ;  /* 0x0000000000280947 */ /* 0x000fea0003800000 */
[----:B------:R-:W-:-:S13]  /*1110*/  ISETP.GE.U32.AND P0, PT, R16, 0x8, PT ;  /* 0x000000081000780c */ /* 0x000fda0003f06070 */
[----:B------:R-:W-:Y:S05]  /*1120*/  @!P0 BRA `(.L_x_32) ;  /* 0x00000000001c8947 */ /* 0x000fea0003800000 */
[----:B--2---:R-:W-:-:S13]  /*1130*/  ISETP.GE.AND P0, PT, R15, R4, PT ;  /* 0x000000040f00720c */ /* 0x004fda0003f06270 */
[----:B------:R-:W-:Y:S05]  /*1140*/  @P0 BRA `(.L_x_31) ;  /* 0x0000000000180947 */ /* 0x000fea0003800000 */
[----:B------:R-:W2:Y:S01]  /*1150*/  LDC.64 R8, c[0x0][0x390] ;  /* 0x0000e400ff087b82 */ /* 0x000ea20000000a00 */
[----:B------:R-:W-:-:S04]  /*1160*/  IMAD R15, R4, UR5, R15 ;  /* 0x00000005040f7c24 */ /* 0x000fc8000f8e020f */
[----:B--2---:R-:W-:-:S05]  /*1170*/  IMAD.WIDE R8, R15, 0x4, R8 ;  /* 0x000000040f087825 */ /* 0x004fca00078e0208 */
[----:B-1----:R3:W-:Y:S01]  /*1180*/  REDG.E.ADD.F32.FTZ.RN.STRONG.GPU desc[UR6][R8.64], R13 ;  /* 0x0000000d080079a6 */ /* 0x0027e2000c12f306 */
[----:B------:R-:W-:Y:S05]  /*1190*/  BRA `(.L_x_31) ;  /* 0x0000000000047947 */ /* 0x000fea0003800000 */
.L_x_32:
[----:B-1----:R-:W-:-:S07]  /*11a0*/  FADD R12, R13, R12 ;  /* 0x0000000c0d0c7221 */ /* 0x002fce0000000000 */
.L_x_31:
[----:B------:R-:W-:Y:S05]  /*11b0*/  BSYNC.RECONVERGENT B0 ;  /* 0x0000000000007941 */ /* 0x000fea0003800200 */
.L_x_30:
[----:B------:R-:W-:-:S03]  /*11c0*/  UMOV UR8, 0xffffffff ;  /* 0xffffffff00087882 */ /* 0x000fc60000000000 */
[----:B------:R-:W-:Y:S05]  /*11d0*/  BRA.DIV UR8, `(.L_x_33) ;  /* 0x0000001e08547947 */ /* 0x000fea000b800000 */
[----:B-1-3--:R1:W3:Y:S04]  /*11e0*/  SHFL.DOWN PT, R13, R12, 0x4, 0x1f ;  /* 0x08801f000c0d7f89 */ /* 0x00a2e800000e0000 */
[----:B--2---:R1:W2:Y:S02]  /*11f0*/  SHFL.DOWN PT, R15, R5, 0x4, 0x1f ;  /* 0x08801f00050f7f89 */ /* 0x0042a400000e0000 */
.L_x_130:
[----:B------:R-:W-:Y:S01]  /*1200*/  IADD3 R9, PT, PT, R5, 0x4, RZ ;  /* 0x0000000405097810 */ /* 0x000fe20007ffe0ff */
[----:B------:R-:W-:Y:S03]  /*1210*/  BSSY.RECONVERGENT B0, `(.L_x_34) ;  /* 0x000000e000007945 */ /* 0x000fe60003800200 */
        /* <DEDUP_REMOVED lines=10> */
[----:B---3--:R4:W-:Y:S01]  /*12c0*/  REDG.E.ADD.F32.FTZ.RN.STRONG.GPU desc[UR6][R8.64], R13 ;  /* 0x0000000d080079a6 */ /* 0x0089e2000c12f306 */
[----:B------:R-:W-:Y:S05]  /*12d0*/  BRA `(.L_x_35) ;  /* 0x0000000000047947 */ /* 0x000fea0003800000 */
.L_x_36:
[----:B-1-3--:R-:W-:-:S07]  /*12e0*/  FADD R12, R12, R13 ;  /* 0x0000000d0c0c7221 */ /* 0x00afce0000000000 */
.L_x_35:
[----:B------:R-:W-:Y:S05]  /*12f0*/  BSYNC.RECONVERGENT B0 ;  /* 0x0000000000007941 */ /* 0x000fea0003800200 */
.L_x_34:
[----:B------:R-:W-:-:S03]  /*1300*/  UMOV UR8, 0xffffffff ;  /* 0xffffffff00087882 */ /* 0x000fc60000000000 */
[----:B------:R-:W-:Y:S05]  /*1310*/  BRA.DIV UR8, `(.L_x_37) ;  /* 0x0000001e08507947 */ /* 0x000fea000b800000 */
[----:B---34-:R3:W4:Y:S04]  /*1320*/  SHFL.DOWN PT, R13, R12, 0x2, 0x1f ;  /* 0x08401f000c0d7f89 */ /* 0x01872800000e0000 */
[----:B--2---:R3:W2:Y:S02]  /*1330*/  SHFL.DOWN PT, R15, R5, 0x2, 0x1f ;  /* 0x08401f00050f7f89 */ /* 0x0046a400000e0000 */
.L_x_134:
        /* <DEDUP_REMOVED lines=12> */
[----:B----4-:R2:W-:Y:S01]  /*1400*/  REDG.E.ADD.F32.FTZ.RN.STRONG.GPU desc[UR6][R8.64], R13 ;  /* 0x0000000d080079a6 */ /* 0x0105e2000c12f306 */
[----:B------:R-:W-:Y:S05]  /*1410*/  BRA `(.L_x_39) ;  /* 0x0000000000047947 */ /* 0x000fea0003800000 */
.L_x_40:
[----:B-1-34-:R-:W-:-:S07]  /*1420*/  FADD R12, R12, R13 ;  /* 0x0000000d0c0c7221 */ /* 0x01afce0000000000 */
.L_x_39:
[----:B------:R-:W-:Y:S05]  /*1430*/  BSYNC.RECONVERGENT B0 ;  /* 0x0000000000007941 */ /* 0x000fea0003800200 */
.L_x_38:
[----:B------:R-:W-:-:S03]  /*1440*/  UMOV UR8, 0xffffffff ;  /* 0xffffffff00087882 */ /* 0x000fc60000000000 */
[----:B------:R-:W-:Y:S05]  /*1450*/  BRA.DIV UR8, `(.L_x_41) ;  /* 0x0000001e084c7947 */ /* 0x000fea000b800000 */
[----:B--2-4-:R2:W4:Y:S04]  /*1460*/  SHFL.DOWN PT, R13, R12, 0x1, 0x1f ;  /* 0x08201f000c0d7f89 */ /* 0x01452800000e0000 */
[----:B------:R2:W0:Y:S02]  /*1470*/  SHFL.DOWN PT, R15, R5, 0x1, 0x1f ;  /* 0x08201f00050f7f89 */ /* 0x00042400000e0000 */
.L_x_138:
        /* <DEDUP_REMOVED lines=9> */
[----:B------:R-:W0:Y:S01]  /*1510*/  LDC.64 R8, c[0x0][0x390] ;  /* 0x0000e400ff087b82 */ /* 0x000e220000000a00 */
[----:B------:R-:W-:-:S04]  /*1520*/  IMAD R15, R4, UR5, R15 ;  /* 0x00000005040f7c24 */ /* 0x000fc8000f8e020f */
[----:B0-----:R-:W-:-:S05]  /*1530*/  IMAD.WIDE R8, R15, 0x4, R8 ;  /* 0x000000040f087825 */ /* 0x001fca00078e0208 */
[----:B----4-:R0:W-:Y:S01]  /*1540*/  REDG.E.ADD.F32.FTZ.RN.STRONG.GPU desc[UR6][R8.64], R13 ;  /* 0x0000000d080079a6 */ /* 0x0101e2000c12f306 */
[----:B------:R-:W-:Y:S05]  /*1550*/  BRA `(.L_x_43) ;  /* 0x0000000000047947 */ /* 0x000fea0003800000 */
.L_x_44:
[----:B-1234-:R-:W-:-:S07]  /*1560*/  FADD R12, R12, R13 ;  /* 0x0000000d0c0c7221 */ /* 0x01efce0000000000 */
.L_x_43:
[----:B------:R-:W-:Y:S05]  /*1570*/  BSYNC.RECONVERGENT B0 ;  /* 0x0000000000007941 */ /* 0x000fea0003800200 */
.L_x_42:
[----:B------:R-:W-:Y:S01]  /*1580*/  ISETP.GE.AND P0, PT, R5, R4, PT ;  /* 0x000000040500720c */ /* 0x000fe20003f06270 */
[----:B------:R-:W-:Y:S03]  /*1590*/  BSSY.RECONVERGENT B0, `(.L_x_45) ;  /* 0x0000007000007945 */ /* 0x000fe60003800200 */
[----:B------:R-:W-:-:S13]  /*15a0*/  ISETP.NE.OR P0, PT, R16, RZ, P0 ;  /* 0x000000ff1000720c */ /* 0x000fda0000705670 */
[----:B------:R-:W-:Y:S05]  /*15b0*/  @P0 BRA `(.L_x_46) ;  /* 0x0000000000100947 */ /* 0x000fea0003800000 */
[----:B0-----:R-:W0:Y:S01]  /*15c0*/  LDC.64 R8, c[0x0][0x390] ;  /* 0x0000e400ff087b82 */ /* 0x001e220000000a00 */
[----:B-123--:R-:W-:-:S04]  /*15d0*/  IMAD R5, R4, UR5, R5 ;  /* 0x0000000504057c24 */ /* 0x00efc8000f8e0205 */
[----:B0-----:R-:W-:-:S05]  /*15e0*/  IMAD.WIDE R8, R5, 0x4, R8 ;  /* 0x0000000405087825 */ /* 0x001fca00078e0208 */
[----:B------:R0:W-:Y:S02]  /*15f0*/  REDG.E.ADD.F32.FTZ.RN.STRONG.GPU desc[UR6][R8.64], R12 ;  /* 0x0000000c080079a6 */ /* 0x0001e4000c12f306 */
.L_x_46:
[----:B------:R-:W-:Y:S05]  /*1600*/  BSYNC.RECONVERGENT B0 ;  /* 0x0000000000007941 */ /* 0x000fea0003800200 */
.L_x_45:
[----:B------:R-:W-:-:S05]  /*1610*/  VIADD R7, R7, UR4 ;  /* 0x0000000407077c36 */ /* 0x000fca0008000000 */
[----:B------:R-:W-:-:S13]  /*1620*/  ISETP.GE.AND P0, PT, R7, R4, PT ;  /* 0x000000040700720c */ /* 0x000fda0003f06270 */
[----:B------:R-:W-:Y:S05]  /*1630*/  @!P0 BRA `(.L_x_47) ;  /* 0xfffffff000708947 */ /* 0x000fea000383ffff */
[----:B------:R-:W-:Y:S05]  /*1640*/  EXIT ;  /* 0x000000000000794d */ /* 0x000fea0003800000 */
.L_x_0:
[----:B------:R-:W-:-:S13]  /*1650*/  ISETP.GT.AND P0, PT, R0, RZ, PT ;  /* 0x000000ff0000720c */ /* 0x000fda0003f04270 */
[----:B------:R-:W-:Y:S05]  /*1660*/  @P0 BRA `(.L_x_48) ;  /* 0x0000000400980947 */ /* 0x000fea0003800000 */
[----:B------:R-:W0:Y:S01]  /*1670*/  LDC R0, c[0x0][0x3a0] ;  /* 0x0000e800ff007b82 */ /* 0x000e220000000800 */
[----:B------:R-:W-:-:S07]  /*1680*/  ISETP.GE.U32.AND P1, PT, R16, 0x10, PT ;  /* 0x000000101000780c */ /* 0x000fce0003f26070 */
[----:B------:R-:W1:Y:S06]  /*1690*/  LDC.64 R2, c[0x0][0x390] ;  /* 0x0000e400ff027b82 */ /* 0x000e6c0000000a00 */
.L_x_69:
[----:B------:R-:W-:Y:S01]  /*16a0*/  UMOV UR8, 0xffffffff ;  /* 0xffffffff00087882 */ /* 0x000fe20000000000 */
[----:B0123--:R-:W-:Y:S02]  /*16b0*/  IADD3 R5, PT, PT, R16, R7, RZ ;  /* 0x0000000710057210 */ /* 0x00ffe40007ffe0ff */
[----:B----4-:R-:W-:Y:S05]  /*16c0*/  BRA.DIV UR8, `(.L_x_49) ;  /* 0x0000001a08fc7947 */ /* 0x010fea000b800000 */
[----:B------:R-:W-:-:S07]  /*16d0*/  IMAD.MOV.U32 R9, RZ, RZ, RZ ;  /* 0x000000ffff097224 */ /* 0x000fce00078e00ff */
.L_x_141:
[----:B------:R-:W-:Y:S01]  /*16e0*/  IADD3 R11, PT, PT, R5, 0x10, RZ ;  /* 0x00000010050b7810 */ /* 0x000fe20007ffe0ff */
[----:B------:R-:W-:Y:S01]  /*16f0*/  FADD R9, RZ, R9 ;  /* 0x00000009ff097221 */ /* 0x000fe20000000000 */
[----:B------:R-:W-:Y:S02]  /*1700*/  UMOV UR8, 0xffffffff ;  /* 0xffffffff00087882 */ /* 0x000fe40000000000 */
[----:B0-----:R-:W-:-:S04]  /*1710*/  ISETP.GE.AND P0, PT, R11, R0, PT ;  /* 0x000000000b00720c */ /* 0x001fc80003f06270 */
[----:B------:R-:W-:Y:S01]  /*1720*/  FSEL R4, R9, RZ, !P0 ;  /* 0x000000ff09047208 */ /* 0x000fe20004000000 */
[----:B------:R-:W-:Y:S08]  /*1730*/  BRA.DIV UR8, `(.L_x_50) ;  /* 0x0000001e08087947 */ /* 0x000ff0000b800000 */
.L_x_144:
[----:B------:R-:W-:Y:S01]  /*1740*/  UMOV UR8, 0xffffffff ;  /* 0xffffffff00087882 */ /* 0x000fe20000000000 */
[----:B------:R-:W-:Y:S02]  /*1750*/  FSEL R4, R4, RZ, !P1 ;  /* 0x000000ff04047208 */ /* 0x000fe40004800000 */
[----:B------:R-:W-:Y:S05]  /*1760*/  BRA.DIV UR8, `(.L_x_51) ;  /* 0x0000001e08247947 */ /* 0x000fea000b800000 */
[----:B------:R0:W2:Y:S04]  /*1770*/  SHFL.DOWN PT, R13, R4, 0x8, 0x1f ;  /* 0x09001f00040d7f89 */ /* 0x0000a800000e0000 */
[----:B------:R0:W3:Y:S02]  /*1780*/  SHFL.DOWN PT, R15, R5, 0x8, 0x1f ;  /* 0x09001f00050f7f89 */ /* 0x0000e400000e0000 */
.L_x_148:
        /* <DEDUP_REMOVED lines=13> */
.L_x_54:
[----:B0-2---:R-:W-:-:S07]  /*1860*/  FADD R4, R13, R4 ;  /* 0x000000040d047221 */ /* 0x005fce0000000000 */
.L_x_53:
[----:B------:R-:W-:Y:S05]  /*1870*/  BSYNC.RECONVERGENT B0 ;  /* 0x0000000000007941 */ /* 0x000fea0003800200 */
.L_x_52:
[----:B------:R-:W-:-:S03]  /*1880*/  UMOV UR8, 0xffffffff ;  /* 0xffffffff00087882 */ /* 0x000fc60000000000 */
[----:B------:R-:W-:Y:S05]  /*1890*/  BRA.DIV UR8, `(.L_x_55) ;  /* 0x0000001e08247947 */ /* 0x000fea000b800000 */
[----:B--2-4-:R2:W4:Y:S04]  /*18a0*/  SHFL.DOWN PT, R13, R4, 0x4, 0x1f ;  /* 0x08801f00040d7f89 */ /* 0x01452800000e0000 */
[----:B---3--:R2:W3:Y:S02]  /*18b0*/  SHFL.DOWN PT, R15, R5, 0x4, 0x1f ;  /* 0x08801f00050f7f89 */ /* 0x0084e400000e0000 */
.L_x_152:
        /* <DEDUP_REMOVED lines=13> */
.L_x_58:
[----:B0-2-4-:R-:W-:-:S07]  /*1990*/  FADD R4, R4, R13 ;  /* 0x0000000d04047221 */ /* 0x015fce0000000000 */
.L_x_57:
[----:B------:R-:W-:Y:S05]  /*19a0*/  BSYNC.RECONVERGENT B0 ;  /* 0x0000000000007941 */ /* 0x000fea0003800200 */
.L_x_56:
[----:B------:R-:W-:-:S03]  /*19b0*/  UMOV UR8, 0xffffffff ;  /* 0xffffffff00087882 */ /* 0x000fc60000000000 */
[----:B------:R-:W-:Y:S05]  /*19c0*/  BRA.DIV UR8, `(.L_x_59) ;  /* 0x0000001e08247947 */ /* 0x000fea000b800000 */
[----:B-1--4-:R1:W4:Y:S04]  /*19d0*/  SHFL.DOWN PT, R13, R4, 0x2, 0x1f ;  /* 0x08401f00040d7f89 */ /* 0x01232800000e0000 */
[----:B---3--:R1:W3:Y:S02]  /*19e0*/  SHFL.DOWN PT, R15, R5, 0x2, 0x1f ;  /* 0x08401f00050f7f89 */ /* 0x0082e400000e0000 */
.L_x_156:
        /* <DEDUP_REMOVED lines=13> */
.L_x_62:
[----:B012-4-:R-:W-:-:S07]  /*1ac0*/  FADD R4, R4, R13 ;  /* 0x0000000d04047221 */ /* 0x017fce0000000000 */
.L_x_61:
[----:B------:R-:W-:Y:S05]  /*1ad0*/  BSYNC.RECONVERGENT B0 ;  /* 0x0000000000007941 */ /* 0x000fea0003800200 */
.L_x_60:
[----:B------:R-:W-:-:S03]  /*1ae0*/  UMOV UR8, 0xffffffff ;  /* 0xffffffff00087882 */ /* 0x000fc60000000000 */
[----:B------:R-:W-:Y:S05]  /*1af0*/  BRA.DIV UR8, `(.L_x_63) ;  /* 0x0000001e08247947 */ /* 0x000fea000b800000 */
[----:B---34-:R3:W4:Y:S04]  /*1b00*/  SHFL.DOWN PT, R13, R4, 0x1, 0x1f ;  /* 0x08201f00040d7f89 */ /* 0x01872800000e0000 */
[----:B------:R3:W0:Y:S02]  /*1b10*/  SHFL.DOWN PT, R15, R5, 0x1, 0x1f ;  /* 0x08201f00050f7f89 */ /* 0x00062400000e0000 */
.L_x_160:
        /* <DEDUP_REMOVED lines=13> */
.L_x_66:
[----:B01234-:R-:W-:-:S07]  /*1bf0*/  FADD R4, R4, R13 ;  /* 0x0000000d04047221 */ /* 0x01ffce0000000000 */
.L_x_65:
[----:B------:R-:W-:Y:S05]  /*1c00*/  BSYNC.RECONVERGENT B0 ;  /* 0x0000000000007941 */ /* 0x000fea0003800200 */
.L_x_64:
[----:B------:R-:W-:Y:S01]  /*1c10*/  ISETP.GE.AND P0, PT, R5, R0, PT ;  /* 0x000000000500720c */ /* 0x000fe20003f06270 */
[----:B------:R-:W-:Y:S03]  /*1c20*/  BSSY.RECONVERGENT B0, `(.L_x_67) ;  /* 0x0000006000007945 */ /* 0x000fe60003800200 */
[----:B------:R-:W-:-:S13]  /*1c30*/  ISETP.NE.OR P0, PT, R16, RZ, P0 ;  /* 0x000000ff1000720c */ /* 0x000fda0000705670 */
[----:B------:R-:W-:Y:S05]  /*1c40*/  @P0 BRA `(.L_x_68) ;  /* 0x00000000000c0947 */ /* 0x000fea0003800000 */
[----:B0-----:R-:W-:-:S04]  /*1c50*/  IMAD R9, R0, UR5, R5 ;  /* 0x0000000500097c24 */ /* 0x001fc8000f8e0205 */
[----:B------:R-:W-:-:S05]  /*1c60*/  IMAD.WIDE R8, R9, 0x4, R2 ;  /* 0x0000000409087825 */ /* 0x000fca00078e0202 */
[----:B------:R0:W-:Y:S02]  /*1c70*/  REDG.E.ADD.F32.FTZ.RN.STRONG.GPU desc[UR6][R8.64], R4 ;  /* 0x00000004080079a6 */ /* 0x0001e4000c12f306 */
.L_x_68:
[----:B------:R-:W-:Y:S05]  /*1c80*/  BSYNC.RECONVERGENT B0 ;  /* 0x0000000000007941 */ /* 0x000fea0003800200 */
.L_x_67:
[----:B------:R-:W-:-:S05]  /*1c90*/  VIADD R7, R7, UR4 ;  /* 0x0000000407077c36 */ /* 0x000fca0008000000 */
[----:B------:R-:W-:-:S13]  /*1ca0*/  ISETP.GE.AND P0, PT, R7, R0, PT ;  /* 0x000000000700720c */ /* 0x000fda0003f06270 */
[----:B------:R-:W-:Y:S05]  /*1cb0*/  @!P0 BRA `(.L_x_69) ;  /* 0xfffffff800788947 */ /* 0x000fea000383ffff */
[----:B------:R-:W-:Y:S05]  /*1cc0*/  EXIT ;  /* 0x000000000000794d */ /* 0x000fea0003800000 */
.L_x_48:
[----:B------:R-:W-:-:S07]  /*1cd0*/  LOP3.LUT R0, R0, 0x7ffffffc, RZ, 0xc0, !PT ;  /* 0x7ffffffc00007812 */ /* 0x000fce00078ec0ff */
.L_x_94:
[----:B0-----:R-:W0:Y:S01]  /*1ce0*/  LDC R2, c[0x0][0x3a0] ;  /* 0x0000e800ff027b82 */ /* 0x001e220000000800 */
[----:B-123--:R-:W-:Y:S01]  /*1cf0*/  IADD3 R3, PT, PT, R16, R7, RZ ;  /* 0x0000000710037210 */ /* 0x00efe20007ffe0ff */
[----:B------:R-:W-:Y:S01]  /*1d00*/  BSSY.RECONVERGENT B0, `(.L_x_70) ;  /* 0x0000032000007945 */ /* 0x000fe20003800200 */
[----:B------:R-:W-:Y:S02]  /*1d10*/  IMAD.MOV.U32 R12, RZ, RZ, RZ ;  /* 0x000000ffff0c7224 */ /* 0x000fe400078e00ff */
[----:B0-----:R-:W-:-:S13]  /*1d20*/  ISETP.GE.AND P0, PT, R3, R2, PT ;  /* 0x000000020300720c */ /* 0x001fda0003f06270 */
[----:B----4-:R-:W-:Y:S05]  /*1d30*/  @P0 BRA `(.L_x_71) ;  /* 0x0000000000b80947 */ /* 0x010fea0003800000 */
[----:B------:R-:W0:Y:S01]  /*1d40*/  LDCU UR8, c[0x0][0x39c] ;  /* 0x00007380ff0877ac */ /* 0x000e220008000800 */
[----:B------:R-:W-:Y:S01]  /*1d50*/  CS2R R4, SRZ ;  /* 0x0000000000047805 */ /* 0x000fe2000001ff00 */
[----:B0-----:R-:W-:-:S09]  /*1d60*/  UISETP.GE.U32.AND UP0, UPT, UR8, 0x4, UPT ;  /* 0x000000040800788c */ /* 0x001fd2000bf06070 */
[----:B------:R-:W-:Y:S05]  /*1d70*/  BRA.U !UP0, `(.L_x_72) ;  /* 0x0000000108607547 */ /* 0x000fea000b800000 */
[----:B------:R-:W-:-:S07]  /*1d80*/  CS2R R4, SRZ ;  /* 0x0000000000047805 */ /* 0x000fce000001ff00 */
.L_x_73:
[----:B------:R-:W0:Y:S01]  /*1d90*/  LDC.64 R18, c[0x0][0x388] ;  /* 0x0000e200ff127b82 */ /* 0x000e220000000a00 */
[----:B------:R-:W-:-:S04]  /*1da0*/  IMAD R9, R5, R2, R3 ;  /* 0x0000000205097224 */ /* 0x000fc800078e0203 */
[----:B0-----:R-:W-:-:S04]  /*1db0*/  IMAD.WIDE R18, R9, 0x4, R18 ;  /* 0x0000000409127825 */ /* 0x001fc800078e0212 */
[----:B------:R-:W-:-:S04]  /*1dc0*/  IMAD.WIDE.U32 R8, R5, 0x4, R22 ;  /* 0x0000000405087825 */ /* 0x000fc800078e0016 */
[C---:B------:R-:W-:Y:S01]  /*1dd0*/  IMAD.WIDE R10, R2.reuse, 0x4, R18 ;  /* 0x00000004020a7825 */ /* 0x040fe200078e0212 */
[----:B------:R-:W2:Y:S04]  /*1de0*/  LDG.E.CONSTANT R17, desc[UR6][R8.64] ;  /* 0x0000000608117981 */ /* 0x000ea8000c1e9900 */
[----:B------:R-:W2:Y:S01]  /*1df0*/  LDG.E.CONSTANT R18, desc[UR6][R18.64] ;  /* 0x0000000612127981 */ /* 0x000ea2000c1e9900 */
[----:B------:R-:W-:-:S03]  /*1e00*/  IMAD.WIDE R12, R2, 0x4, R10 ;  /* 0x00000004020c7825 */ /* 0x000fc600078e020a */
[----:B------:R-:W3:Y:S04]  /*1e10*/  LDG.E.CONSTANT R10, desc[UR6][R10.64] ;  /* 0x000000060a0a7981 */ /* 0x000ee8000c1e9900 */
[----:B------:R-:W3:Y:S01]  /*1e20*/  LDG.E.CONSTANT R20, desc[UR6][R8.64+0x4] ;  /* 0x0000040608147981 */ /* 0x000ee2000c1e9900 */
[----:B------:R-:W-:-:S03]  /*1e30*/  IMAD.WIDE R14, R2, 0x4, R12 ;  /* 0x00000004020e7825 */ /* 0x000fc600078e020c */
[----:B------:R-:W4:Y:S04]  /*1e40*/  LDG.E.CONSTANT R21, desc[UR6][R12.64] ;  /* 0x000000060c157981 */ /* 0x000f28000c1e9900 */
[----:B------:R-:W4:Y:S04]  /*1e50*/  LDG.E.CONSTANT R24, desc[UR6][R8.64+0x8] ;  /* 0x0000080608187981 */ /* 0x000f28000c1e9900 */
[----:B------:R-:W5:Y:S04]  /*1e60*/  LDG.E.CONSTANT R26, desc[UR6][R8.64+0xc] ;  /* 0x00000c06081a7981 */ /* 0x000f68000c1e9900 */
[----:B------:R-:W5:Y:S01]  /*1e70*/  LDG.E.CONSTANT R14, desc[UR6][R14.64] ;  /* 0x000000060e0e7981 */ /* 0x000f62000c1e9900 */
[----:B------:R-:W-:-:S04]  /*1e80*/  IADD3 R5, PT, PT, R5, 0x4, RZ ;  /* 0x0000000405057810 */ /* 0x000fc80007ffe0ff */
[----:B------:R-:W-:Y:S01]  /*1e90*/  ISETP.NE.AND P0, PT, R5, R0, PT ;  /* 0x000000000500720c */ /* 0x000fe20003f05270 */
[----:B--2---:R-:W-:-:S04]  /*1ea0*/  FFMA R17, R17, R18, R4 ;  /* 0x0000001211117223 */ /* 0x004fc80000000004 */
[----:B---3--:R-:W-:-:S04]  /*1eb0*/  FFMA R17, R20, R10, R17 ;  /* 0x0000000a14117223 */ /* 0x008fc80000000011 */
[----:B----4-:R-:W-:-:S04]  /*1ec0*/  FFMA R17, R24, R21, R17 ;  /* 0x0000001518117223 */ /* 0x010fc80000000011 */
[----:B-----5:R-:W-:Y:S01]  /*1ed0*/  FFMA R4, R26, R14, R17 ;  /* 0x0000000e1a047223 */ /* 0x020fe20000000011 */
[----:B------:R-:W-:Y:S06]  /*1ee0*/  @P0 BRA `(.L_x_73) ;  /* 0xfffffffc00a80947 */ /* 0x000fec000383ffff */
[----:B------:R-:W-:-:S07]  /*1ef0*/  IMAD.MOV.U32 R5, RZ, RZ, R0 ;  /* 0x000000ffff057224 */ /* 0x000fce00078e0000 */
.L_x_72:
[----:B------:R-:W0:Y:S01]  /*1f00*/  LDC.64 R10, c[0x0][0x388] ;  /* 0x0000e200ff0a7b82 */ /* 0x000e220000000a00 */
[C---:B------:R-:W-:Y:S02]  /*1f10*/  IMAD R13, R5.reuse, R2, R3 ;  /* 0x00000002050d7224 */ /* 0x040fe400078e0203 */
[----:B------:R-:W-:-:S05]  /*1f20*/  IMAD.WIDE.U32 R8, R5, 0x4, R22 ;  /* 0x0000000405087825 */ /* 0x000fca00078e0016 */
[----:B------:R-:W2:Y:S01]  /*1f30*/  LDG.E.CONSTANT R5, desc[UR6][R8.64] ;  /* 0x0000000608057981 */ /* 0x000ea2000c1e9900 */
[----:B0-----:R-:W-:-:S05]  /*1f40*/  IMAD.WIDE R10, R13, 0x4, R10 ;  /* 0x000000040d0a7825 */ /* 0x001fca00078e020a */
[----:B------:R-:W2:Y:S01]  /*1f50*/  LDG.E.CONSTANT R12, desc[UR6][R10.64] ;  /* 0x000000060a0c7981 */ /* 0x000ea2000c1e9900 */
[----:B------:R-:W-:Y:S01]  /*1f60*/  ISETP.NE.AND P0, PT, R6, 0x1, PT ;  /* 0x000000010600780c */ /* 0x000fe20003f05270 */
[----:B--2---:R-:W-:-:S12]  /*1f70*/  FFMA R12, R5, R12, R4 ;  /* 0x0000000c050c7223 */ /* 0x004fd80000000004 */
[----:B------:R-:W-:Y:S05]  /*1f80*/  @!P0 BRA `(.L_x_71) ;  /* 0x0000000000248947 */ /* 0x000fea0003800000 */
[----:B------:R-:W-:Y:S01]  /*1f90*/  ISETP.NE.AND P0, PT, R6, 0x2, PT ;  /* 0x000000020600780c */ /* 0x000fe20003f05270 */
[C---:B------:R-:W-:Y:S01]  /*1fa0*/  IMAD.WIDE R10, R2.reuse, 0x4, R10 ;  /* 0x00000004020a7825 */ /* 0x040fe200078e020a */
[----:B------:R-:W2:Y:S11]  /*1fb0*/  LDG.E.CONSTANT R13, desc[UR6][R8.64+0x4] ;  /* 0x00000406080d7981 */ /* 0x000eb6000c1e9900 */
[----:B------:R-:W-:Y:S01]  /*1fc0*/  @P0 IMAD.WIDE R4, R2, 0x4, R10 ;  /* 0x0000000402040825 */ /* 0x000fe200078e020a */
[----:B------:R-:W3:Y:S04]  /*1fd0*/  @P0 LDG.E.CONSTANT R15, desc[UR6][R8.64+0x8] ;  /* 0x00000806080f0981 */ /* 0x000ee8000c1e9900 */
[----:B------:R-:W2:Y:S04]  /*1fe0*/  LDG.E.CONSTANT R10, desc[UR6][R10.64] ;  /* 0x000000060a0a7981 */ /* 0x000ea8000c1e9900 */
[----:B------:R-:W3:Y:S01]  /*1ff0*/  @P0 LDG.E.CONSTANT R4, desc[UR6][R4.64] ;  /* 0x0000000604040981 */ /* 0x000ee2000c1e9900 */
[----:B--2---:R-:W-:-:S04]  /*2000*/  FFMA R12, R13, R10, R12 ;  /* 0x0000000a0d0c7223 */ /* 0x004fc8000000000c */
[----:B---3--:R-:W-:-:S07]  /*2010*/  @P0 FFMA R12, R15, R4, R12 ;  /* 0x000000040f0c0223 */ /* 0x008fce000000000c */
.L_x_71:
[----:B------:R-:W-:Y:S05]  /*2020*/  BSYNC.RECONVERGENT B0 ;  /* 0x0000000000007941 */ /* 0x000fea0003800200 */
.L_x_70:
[----:B------:R-:W-:Y:S01]  /*2030*/  UMOV UR8, 0xffffffff ;  /* 0xffffffff00087882 */ /* 0x000fe20000000000 */
[----:B------:R-:W-:Y:S02]  /*2040*/  ISETP.GE.U32.AND P2, PT, R16, 0x10, PT ;  /* 0x000000101000780c */ /* 0x000fe40003f46070 */
[----:B------:R-:W-:Y:S11]  /*2050*/  BRA.DIV UR8, `(.L_x_74) ;  /* 0x0000001a08187947 */ /* 0x000ff6000b800000 */
[----:B------:R0:W1:Y:S02]  /*2060*/  SHFL.DOWN PT, R9, R12, 0x10, 0x1f ;  /* 0x0a001f000c097f89 */ /* 0x00006400000e0000 */
.L_x_163:
[----:B------:R-:W-:Y:S01]  /*2070*/  UMOV UR8, 0xffffffff ;  /* 0xffffffff00087882 */ /* 0x000fe20000000000 */
[----:B------:R-:W-:Y:S01]  /*2080*/  IADD3 R5, PT, PT, R3, 0x10, RZ ;  /* 0x0000001003057810 */ /* 0x000fe20007ffe0ff */
[----:B-1----:R-:W-:-:S03]  /*2090*/  FADD R4, R9, R12 ;  /* 0x0000000c09047221 */ /* 0x002fc60000000000 */
[----:B------:R-:W-:Y:S01]  /*20a0*/  ISETP.GE.AND P1, PT, R5, R2, PT ;  /* 0x000000020500720c */ /* 0x000fe20003f26270 */
[----:B------:R-:W-:-:S12]  /*20b0*/  BRA.DIV UR8, `(.L_x_75) ;  /* 0x0000001a08287947 */ /* 0x000fd8000b800000 */
.L_x_166:
[----:B------:R-:W-:Y:S01]  /*20c0*/  UMOV UR8, 0xffffffff ;  /* 0xffffffff00087882 */ /* 0x000fe20000000000 */
[----:B0-----:R-:W-:Y:S02]  /*20d0*/  @!P2 FSEL R12, R4, R12, !P1 ;  /* 0x0000000c040ca208 */ /* 0x001fe40004800000 */
[----:B------:R-:W-:Y:S05]  /*20e0*/  BRA.DIV UR8, `(.L_x_76) ;  /* 0x0000001a08447947 */ /* 0x000fea000b800000 */
[----:B------:R0:W1:Y:S01]  /*20f0*/  SHFL.DOWN PT, R5, R12, 0x8, 0x1f ;  /* 0x09001f000c057f89 */ /* 0x00006200000e0000 */
[----:B------:R-:W-:-:S03]  /*2100*/  IMAD.MOV.U32 R4, RZ, RZ, R12 ;  /* 0x000000ffff047224 */ /* 0x000fc600078e000c */
[----:B------:R0:W2:Y:S04]  /*2110*/  SHFL.DOWN PT, R13, R3, 0x8, 0x1f ;  /* 0x09001f00030d7f89 */ /* 0x0000a800000e0000 */
.L_x_170:
        /* <DEDUP_REMOVED lines=14> */
.L_x_79:
[----:B-1----:R-:W-:-:S07]  /*2200*/  FADD R4, R5, R4 ;  /* 0x0000000405047221 */ /* 0x002fce0000000000 */
.L_x_78:
[----:B------:R-:W-:Y:S05]  /*2210*/  BSYNC.RECONVERGENT B0 ;  /* 0x0000000000007941 */ /* 0x000fea0003800200 */
.L_x_77:
[----:B------:R-:W-:-:S03]  /*2220*/  UMOV UR8, 0xffffffff ;  /* 0xffffffff00087882 */ /* 0x000fc60000000000 */
[----:B------:R-:W-:Y:S05]  /*2230*/  BRA.DIV UR8, `(.L_x_80) ;  /* 0x0000001a08407947 */ /* 0x000fea000b800000 */
[----:B-1-3--:R1:W3:Y:S04]  /*2240*/  SHFL.DOWN PT, R5, R4, 0x4, 0x1f ;  /* 0x08801f0004057f89 */ /* 0x00a2e800000e0000 */
[----:B--2---:R1:W2:Y:S02]  /*2250*/  SHFL.DOWN PT, R13, R3, 0x4, 0x1f ;  /* 0x08801f00030d7f89 */ /* 0x0042a400000e0000 */
.L_x_174:
        /* <DEDUP_REMOVED lines=14> */
.L_x_83:
[----:B-1-3--:R-:W-:-:S07]  /*2340*/  FADD R4, R4, R5 ;  /* 0x0000000504047221 */ /* 0x00afce0000000000 */
.L_x_82:
[----:B------:R-:W-:Y:S05]  /*2350*/  BSYNC.RECONVERGENT B0 ;  /* 0x0000000000007941 */ /* 0x000fea0003800200 */
.L_x_81:
[----:B------:R-:W-:-:S03]  /*2360*/  UMOV UR8, 0xffffffff ;  /* 0xffffffff00087882 */ /* 0x000fc60000000000 */
[----:B------:R-:W-:Y:S05]  /*2370*/  BRA.DIV UR8, `(.L_x_84) ;  /* 0x0000001a083c7947 */ /* 0x000fea000b800000 */
[----:B---34-:R3:W4:Y:S04]  /*2380*/  SHFL.DOWN PT, R5, R4, 0x2, 0x1f ;  /* 0x08401f0004057f89 */ /* 0x01872800000e0000 */
[----:B--2---:R3:W2:Y:S02]  /*2390*/  SHFL.DOWN PT, R13, R3, 0x2, 0x1f ;  /* 0x08401f00030d7f89 */ /* 0x0046a400000e0000 */
.L_x_178:
        /* <DEDUP_REMOVED lines=14> */
.L_x_87:
[----:B-1-34-:R-:W-:-:S07]  /*2480*/  FADD R4, R4, R5 ;  /* 0x0000000504047221 */ /* 0x01afce0000000000 */
.L_x_86:
[----:B------:R-:W-:Y:S05]  /*2490*/  BSYNC.RECONVERGENT B0 ;  /* 0x0000000000007941 */ /* 0x000fea0003800200 */
.L_x_85:
[----:B------:R-:W-:-:S03]  /*24a0*/  UMOV UR8, 0xffffffff ;  /* 0xffffffff00087882 */ /* 0x000fc60000000000 */
[----:B------:R-:W-:Y:S05]  /*24b0*/  BRA.DIV UR8, `(.L_x_88) ;  /* 0x0000001a08387947 */ /* 0x000fea000b800000 */
[----:B--2-4-:R2:W4:Y:S04]  /*24c0*/  SHFL.DOWN PT, R5, R4, 0x1, 0x1f ;  /* 0x08201f0004057f89 */ /* 0x01452800000e0000 */
[----:B------:R2:W0:Y:S02]  /*24d0*/  SHFL.DOWN PT, R13, R3, 0x1, 0x1f ;  /* 0x08201f00030d7f89 */ /* 0x00042400000e0000 */
.L_x_182:
[----:B------:R-:W-:Y:S01]  /*24e0*/  VIADD R9, R3, 0x1 ;  /* 0x0000000103097836 */ /* 0x000fe20000000000 */
[----:B------:R-:W-:Y:S04]  /*24f0*/  BSSY.RECONVERGENT B0, `(.L_x_89) ;  /* 0x000000e000007945 */ /* 0x000fe80003800200 */
        /* <DEDUP_REMOVED lines=12> */
.L_x_91:
[----:B-1234-:R-:W-:-:S07]  /*25c0*/  FADD R4, R4, R5 ;  /* 0x0000000504047221 */ /* 0x01efce0000000000 */
.L_x_90:
[----:B------:R-:W-:Y:S05]  /*25d0*/  BSYNC.RECONVERGENT B0 ;  /* 0x0000000000007941 */ /* 0x000fea0003800200 */
.L_x_89:
        /* <DEDUP_REMOVED lines=8> */
.L_x_93:
[----:B------:R-:W-:Y:S05]  /*2660*/  BSYNC.RECONVERGENT B0 ;  /* 0x0000000000007941 */ /* 0x000fea0003800200 */
.L_x_92:
[----:B------:R-:W-:-:S04]  /*2670*/  IADD3 R7, PT, PT, R7, UR4, RZ ;  /* 0x0000000407077c10 */ /* 0x000fc8000fffe0ff */
[----:B------:R-:W-:-:S13]  /*2680*/  ISETP.GE.AND P0, PT, R7, R2, PT ;  /* 0x000000020700720c */ /* 0x000fda0003f06270 */
[----:B------:R-:W-:Y:S05]  /*2690*/  @!P0 BRA `(.L_x_94) ;  /* 0xfffffff400908947 */ /* 0x000fea000383ffff */
[----:B------:R-:W-:Y:S05]  /*26a0*/  EXIT ;  /* 0x000000000000794d */ /* 0x000fea0003800000 */
.L_x_2:
[----:B------:R-:W-:Y:S01]  /*26b0*/  HFMA2 R9, -RZ, RZ, 0, 9.5367431640625e-07 ;  /* 0x00000010ff097431 */ /* 0x000fe200000001ff */
[----:B------:R-:W-:Y:S01]  /*26c0*/  BSSY B0, `(.L_x_95) ;  /* 0x0000007000007945 */ /* 0x000fe20003800000 */
[----:B------:R-:W-:Y:S01]  /*26d0*/  IMAD.MOV.U32 R8, RZ, RZ, RZ ;  /* 0x000000ffff087224 */ /* 0x000fe200078e00ff */
[----:B------:R-:W-:Y:S01]  /*26e0*/  MOV R11, 0xffffffff ;  /* 0xffffffff000b7802 */ /* 0x000fe20000000f00 */
[----:B------:R-:W-:-:S07]  /*26f0*/  IMAD.MOV.U32 R10, RZ, RZ, 0x1f ;  /* 0x0000001fff0a7424 */ /* 0x000fce00078e00ff */
[----:B01----:R-:W-:Y:S05]  /*2700*/  WARPSYNC.COLLECTIVE R11, `(.L_x_96) ;  /* 0x000000000b087348 */ /* 0x003fea0003c00000 */
[----:B------:R2:W3:Y:S02]  /*2710*/  SHFL.DOWN P0, R9, R8, R9, R10 ;  /* 0x0800000908097389 */ /* 0x0004e4000000000a */
[----:B0123--:R-:W-:Y:S05]  /*2720*/  ENDCOLLECTIVE ;  /* 0x000000000000791b */ /* 0x00ffea0003800000 */
.L_x_96:
[----:B------:R-:W-:Y:S05]  /*2730*/  BSYNC B0 ;  /* 0x0000000000007941 */ /* 0x000fea0003800000 */
.L_x_95:
[----:B------:R-:W-:Y:S05]  /*2740*/  BRA `(.L_x_97) ;  /* 0xffffffd800a47947 */ /* 0x000fea000383ffff */
.L_x_3:
[----:B------:R-:W-:Y:S01]  /*2750*/  HFMA2 R9, -RZ, RZ, 0, 9.5367431640625e-07 ;  /* 0x00000010ff097431 */ /* 0x000fe200000001ff */
[----:B------:R-:W-:Y:S01]  /*2760*/  BSSY B0, `(.L_x_98) ;  /* 0x0000007000007945 */ /* 0x000fe20003800000 */
[----:B------:R-:W-:Y:S01]  /*2770*/  IMAD.MOV.U32 R8, RZ, RZ, R5 ;  /* 0x000000ffff087224 */ /* 0x000fe200078e0005 */
[----:B------:R-:W-:Y:S01]  /*2780*/  MOV R11, 0xffffffff ;  /* 0xffffffff000b7802 */ /* 0x000fe20000000f00 */
[----:B------:R-:W-:-:S07]  /*2790*/  IMAD.MOV.U32 R10, RZ, RZ, 0x1f ;  /* 0x0000001fff0a7424 */ /* 0x000fce00078e00ff */
[----:B-1----:R-:W-:Y:S05]  /*27a0*/  WARPSYNC.COLLECTIVE R11, `(.L_x_99) ;  /* 0x000000000b087348 */ /* 0x002fea0003c00000 */
[----:B------:R0:W2:Y:S02]  /*27b0*/  SHFL.DOWN P0, R9, R8, R9, R10 ;  /* 0x0800000908097389 */ /* 0x0000a4000000000a */
[----:B012---:R-:W-:Y:S05]  /*27c0*/  ENDCOLLECTIVE ;  /* 0x000000000000791b */ /* 0x007fea0003800000 */
.L_x_99:
[----:B------:R-:W-:Y:S05]  /*27d0*/  BSYNC B0 ;  /* 0x0000000000007941 */ /* 0x000fea0003800000 */
.L_x_98:
[----:B------:R-:W-:Y:S05]  /*27e0*/  BRA `(.L_x_100) ;  /* 0xffffffd800947947 */ /* 0x000fea000383ffff */
.L_x_4:
[----:B------:R-:W-:Y:S01]  /*27f0*/  HFMA2 R9, -RZ, RZ, 0, 4.76837158203125e-07 ;  /* 0x00000008ff097431 */ /* 0x000fe200000001ff */
[----:B------:R-:W-:Y:S01]  /*2800*/  BSSY B0, `(.L_x_101) ;  /* 0x0000007000007945 */ /* 0x000fe20003800000 */
[----:B------:R-:W-:Y:S01]  /*2810*/  IMAD.MOV.U32 R8, RZ, RZ, R4 ;  /* 0x000000ffff087224 */ /* 0x000fe200078e0004 */
[----:B------:R-:W-:Y:S01]  /*2820*/  MOV R11, 0xffffffff ;  /* 0xffffffff000b7802 */ /* 0x000fe20000000f00 */
[----:B------:R-:W-:-:S07]  /*2830*/  IMAD.MOV.U32 R10, RZ, RZ, 0x1f ;  /* 0x0000001fff0a7424 */ /* 0x000fce00078e00ff */
[----:B-1----:R-:W-:Y:S05]  /*2840*/  WARPSYNC.COLLECTIVE R11, `(.L_x_102) ;  /* 0x000000000b087348 */ /* 0x002fea0003c00000 */
[----:B------:R0:W2:Y:S02]  /*2850*/  SHFL.DOWN P0, R9, R8, R9, R10 ;  /* 0x0800000908097389 */ /* 0x0000a4000000000a */
[----:B012---:R-:W-:Y:S05]  /*2860*/  ENDCOLLECTIVE ;  /* 0x000000000000791b */ /* 0x007fea0003800000 */
.L_x_102:
[----:B------:R-:W-:Y:S05]  /*2870*/  BSYNC B0 ;  /* 0x0000000000007941 */ /* 0x000fea0003800000 */
.L_x_101:
[----:B------:R-:W-:Y:S02]  /*2880*/  IMAD.MOV.U32 R13, RZ, RZ, R9 ;  /* 0x000000ffff0d7224 */ /* 0x000fe400078e0009 */
[----:B------:R-:W-:Y:S02]  /*2890*/  HFMA2 R10, -RZ, RZ, 0, 1.847743988037109375e-06 ;  /* 0x0000001fff0a7431 */ /* 0x000fe400000001ff */
[----:B------:R-:W-:Y:S01]  /*28a0*/  IMAD.MOV.U32 R9, RZ, RZ, 0x8 ;  /* 0x00000008ff097424 */ /* 0x000fe200078e00ff */
[----:B------:R-:W-:Y:S01]  /*28b0*/  MOV R8, R5 ;  /* 0x0000000500087202 */ /* 0x000fe20000000f00 */
[----:B------:R-:W-:-:S07]  /*28c0*/  IMAD.MOV.U32 R11, RZ, RZ, -0x1 ;  /* 0xffffffffff0b7424 */ /* 0x000fce00078e00ff */
[----:B------:R-:W-:Y:S05]  /*28d0*/  WARPSYNC.COLLECTIVE R11, `(.L_x_103) ;  /* 0x000000000b087348 */ /* 0x000fea0003c00000 */
[----:B------:R0:W1:Y:S02]  /*28e0*/  SHFL.DOWN P0, R9, R8, R9, R10 ;  /* 0x0800000908097389 */ /* 0x000064000000000a */
[----:B01----:R-:W-:Y:S05]  /*28f0*/  ENDCOLLECTIVE ;  /* 0x000000000000791b */ /* 0x003fea0003800000 */
.L_x_103:
[----:B------:R-:W-:Y:S01]  /*2900*/  MOV R15, R9 ;  /* 0x00000009000f7202 */ /* 0x000fe20000000f00 */
[----:B------:R-:W-:Y:S06]  /*2910*/  BRA `(.L_x_104) ;  /* 0xffffffd8005c7947 */ /* 0x000fec000383ffff */
.L_x_8:
[----:B----4-:R-:W-:Y:S01]  /*2920*/  HFMA2 R9, -RZ, RZ, 0, 2.384185791015625e-07 ;  /* 0x00000004ff097431 */ /* 0x010fe200000001ff */
[----:B------:R-:W-:Y:S01]  /*2930*/  BSSY B0, `(.L_x_105) ;  /* 0x0000007000007945 */ /* 0x000fe20003800000 */
[----:B------:R-:W-:Y:S01]  /*2940*/  IMAD.MOV.U32 R8, RZ, RZ, R4 ;  /* 0x000000ffff087224 */ /* 0x000fe200078e0004 */
[----:B------:R-:W-:Y:S01]  /*2950*/  MOV R11, 0xffffffff ;  /* 0xffffffff000b7802 */ /* 0x000fe20000000f00 */
[----:B------:R-:W-:-:S07]  /*2960*/  IMAD.MOV.U32 R10, RZ, RZ, 0x1f ;  /* 0x0000001fff0a7424 */ /* 0x000fce00078e00ff */
[----:B0123--:R-:W-:Y:S05]  /*2970*/  WARPSYNC.COLLECTIVE R11, `(.L_x_106) ;  /* 0x000000000b087348 */ /* 0x00ffea0003c00000 */
[----:B------:R4:W0:Y:S02]  /*2980*/  SHFL.DOWN P0, R9, R8, R9, R10 ;  /* 0x0800000908097389 */ /* 0x000824000000000a */
[----:B01234-:R-:W-:Y:S05]  /*2990*/  ENDCOLLECTIVE ;  /* 0x000000000000791b */ /* 0x01ffea0003800000 */
.L_x_106:
[----:B------:R-:W-:Y:S05]  /*29a0*/  BSYNC B0 ;  /* 0x0000000000007941 */ /* 0x000fea0003800000 */
.L_x_105:
        /* <DEDUP_REMOVED lines=8> */
.L_x_107:
[----:B------:R-:W-:Y:S01]  /*2a30*/  MOV R15, R9 ;  /* 0x00000009000f7202 */ /* 0x000fe20000000f00 */
[----:B------:R-:W-:Y:S06]  /*2a40*/  BRA `(.L_x_108) ;  /* 0xffffffd8005c7947 */ /* 0x000fec000383ffff */
.L_x_12:
[----:B-1----:R-:W-:Y:S01]  /*2a50*/  HFMA2 R9, -RZ, RZ, 0, 1.1920928955078125e-07 ;  /* 0x00000002ff097431 */ /* 0x002fe200000001ff */
[----:B------:R-:W-:Y:S01]  /*2a60*/  BSSY B0, `(.L_x_109) ;  /* 0x0000007000007945 */ /* 0x000fe20003800000 */
[----:B------:R-:W-:Y:S01]  /*2a70*/  IMAD.MOV.U32 R8, RZ, RZ, R4 ;  /* 0x000000ffff087224 */ /* 0x000fe200078e0004 */
[----:B------:R-:W-:Y:S01]  /*2a80*/  MOV R11, 0xffffffff ;  /* 0xffffffff000b7802 */ /* 0x000fe20000000f00 */
[----:B------:R-:W-:-:S07]  /*2a90*/  IMAD.MOV.U32 R10, RZ, RZ, 0x1f ;  /* 0x0000001fff0a7424 */ /* 0x000fce00078e00ff */
[----:B0-234-:R-:W-:Y:S05]  /*2aa0*/  WARPSYNC.COLLECTIVE R11, `(.L_x_110) ;  /* 0x000000000b087348 */ /* 0x01dfea0003c00000 */
[----:B------:R1:W0:Y:S02]  /*2ab0*/  SHFL.DOWN P0, R9, R8, R9, R10 ;  /* 0x0800000908097389 */ /* 0x000224000000000a */
[----:B01234-:R-:W-:Y:S05]  /*2ac0*/  ENDCOLLECTIVE ;  /* 0x000000000000791b */ /* 0x01ffea0003800000 */
.L_x_110:
[----:B------:R-:W-:Y:S05]  /*2ad0*/  BSYNC B0 ;  /* 0x0000000000007941 */ /* 0x000fea0003800000 */
.L_x_109:
        /* <DEDUP_REMOVED lines=8> */
.L_x_111:
[----:B------:R-:W-:Y:S01]  /*2b60*/  MOV R15, R9 ;  /* 0x00000009000f7202 */ /* 0x000fe20000000f00 */
[----:B------:R-:W-:Y:S06]  /*2b70*/  BRA `(.L_x_112) ;  /* 0xffffffd8005c7947 */ /* 0x000fec000383ffff */
.L_x_16:
[----:B---3--:R-:W-:Y:S01]  /*2b80*/  HFMA2 R9, -RZ, RZ, 0, 5.9604644775390625e-08 ;  /* 0x00000001ff097431 */ /* 0x008fe200000001ff */
[----:B------:R-:W-:Y:S01]  /*2b90*/  BSSY B0, `(.L_x_113) ;  /* 0x0000007000007945 */ /* 0x000fe20003800000 */
[----:B------:R-:W-:Y:S01]  /*2ba0*/  IMAD.MOV.U32 R8, RZ, RZ, R4 ;  /* 0x000000ffff087224 */ /* 0x000fe200078e0004 */
[----:B------:R-:W-:Y:S01]  /*2bb0*/  MOV R11, 0xffffffff ;  /* 0xffffffff000b7802 */ /* 0x000fe20000000f00 */
[----:B------:R-:W-:-:S07]  /*2bc0*/  IMAD.MOV.U32 R10, RZ, RZ, 0x1f ;  /* 0x0000001fff0a7424 */ /* 0x000fce00078e00ff */
[----:B012-4-:R-:W-:Y:S05]  /*2bd0*/  WARPSYNC.COLLECTIVE R11, `(.L_x_114) ;  /* 0x000000000b087348 */ /* 0x017fea0003c00000 */
[----:B------:R3:W0:Y:S02]  /*2be0*/  SHFL.DOWN P0, R9, R8, R9, R10 ;  /* 0x0800000908097389 */ /* 0x000624000000000a */
[----:B01234-:R-:W-:Y:S05]  /*2bf0*/  ENDCOLLECTIVE ;  /* 0x000000000000791b */ /* 0x01ffea0003800000 */
.L_x_114:
[----:B------:R-:W-:Y:S05]  /*2c00*/  BSYNC B0 ;  /* 0x0000000000007941 */ /* 0x000fea0003800000 */
.L_x_113:
        /* <DEDUP_REMOVED lines=8> */
.L_x_115:
[----:B------:R-:W-:Y:S01]  /*2c90*/  MOV R15, R9 ;  /* 0x00000009000f7202 */ /* 0x000fe20000000f00 */
[----:B------:R-:W-:Y:S06]  /*2ca0*/  BRA `(.L_x_116) ;  /* 0xffffffd8005c7947 */ /* 0x000fec000383ffff */
.L_x_27:
[----:B------:R-:W-:Y:S01]  /*2cb0*/  HFMA2 R9, -RZ, RZ, 0, 9.5367431640625e-07 ;  /* 0x00000010ff097431 */ /* 0x000fe200000001ff */
[----:B------:R-:W-:Y:S01]  /*2cc0*/  BSSY B0, `(.L_x_117) ;  /* 0x0000007000007945 */ /* 0x000fe20003800000 */
[----:B------:R-:W-:Y:S01]  /*2cd0*/  IMAD.MOV.U32 R8, RZ, RZ, R17 ;  /* 0x000000ffff087224 */ /* 0x000fe200078e0011 */
[----:B------:R-:W-:Y:S01]  /*2ce0*/  MOV R11, 0xffffffff ;  /* 0xffffffff000b7802 */ /* 0x000fe20000000f00 */
[----:B------:R-:W-:-:S07]  /*2cf0*/  IMAD.MOV.U32 R10, RZ, RZ, 0x1f ;  /* 0x0000001fff0a7424 */ /* 0x000fce00078e00ff */
[----:B------:R-:W-:Y:S05]  /*2d00*/  WARPSYNC.COLLECTIVE R11, `(.L_x_118) ;  /* 0x000000000b087348 */ /* 0x000fea0003c00000 */
[----:B------:R0:W1:Y:S02]  /*2d10*/  SHFL.DOWN P0, R9, R8, R9, R10 ;  /* 0x0800000908097389 */ /* 0x000064000000000a */
[----:B01----:R-:W-:Y:S05]  /*2d20*/  ENDCOLLECTIVE ;  /* 0x000000000000791b */ /* 0x003fea0003800000 */
.L_x_118:
[----:B------:R-:W-:Y:S05]  /*2d30*/  BSYNC B0 ;  /* 0x0000000000007941 */ /* 0x000fea0003800000 */
.L_x_117:
[----:B------:R-:W-:Y:S05]  /*2d40*/  BRA `(.L_x_119) ;  /* 0xffffffe000b07947 */ /* 0x000fea000383ffff */
.L_x_28:
[----:B------:R-:W-:Y:S01]  /*2d50*/  HFMA2 R9, -RZ, RZ, 0, 9.5367431640625e-07 ;  /* 0x00000010ff097431 */ /* 0x000fe200000001ff */
[----:B------:R-:W-:Y:S01]  /*2d60*/  BSSY B0, `(.L_x_120) ;  /* 0x0000007000007945 */ /* 0x000fe20003800000 */
[----:B------:R-:W-:Y:S01]  /*2d70*/  IMAD.MOV.U32 R8, RZ, RZ, R5 ;  /* 0x000000ffff087224 */ /* 0x000fe200078e0005 */
[----:B------:R-:W-:Y:S01]  /*2d80*/  MOV R11, 0xffffffff ;  /* 0xffffffff000b7802 */ /* 0x000fe20000000f00 */
[----:B------:R-:W-:-:S07]  /*2d90*/  IMAD.MOV.U32 R10, RZ, RZ, 0x1f ;  /* 0x0000001fff0a7424 */ /* 0x000fce00078e00ff */
[----:B0-----:R-:W-:Y:S05]  /*2da0*/  WARPSYNC.COLLECTIVE R11, `(.L_x_121) ;  /* 0x000000000b087348 */ /* 0x001fea0003c00000 */
[----:B------:R1:W2:Y:S02]  /*2db0*/  SHFL.DOWN P0, R9, R8, R9, R10 ;  /* 0x0800000908097389 */ /* 0x0002a4000000000a */
[----:B012---:R-:W-:Y:S05]  /*2dc0*/  ENDCOLLECTIVE ;  /* 0x000000000000791b */ /* 0x007fea0003800000 */
.L_x_121:
[----:B------:R-:W-:Y:S05]  /*2dd0*/  BSYNC B0 ;  /* 0x0000000000007941 */ /* 0x000fea0003800000 */
.L_x_120:
[----:B------:R-:W-:Y:S05]  /*2de0*/  BRA `(.L_x_122) ;  /* 0xffffffe0009c7947 */ /* 0x000fea000383ffff */
.L_x_29:
[----:B------:R-:W-:Y:S01]  /*2df0*/  HFMA2 R9, -RZ, RZ, 0, 4.76837158203125e-07 ;  /* 0x00000008ff097431 */ /* 0x000fe200000001ff */
[----:B------:R-:W-:Y:S01]  /*2e00*/  BSSY B0, `(.L_x_123) ;  /* 0x0000007000007945 */ /* 0x000fe20003800000 */
[----:B------:R-:W-:Y:S01]  /*2e10*/  IMAD.MOV.U32 R8, RZ, RZ, R17 ;  /* 0x000000ffff087224 */ /* 0x000fe200078e0011 */
[----:B------:R-:W-:Y:S01]  /*2e20*/  MOV R11, 0xffffffff ;  /* 0xffffffff000b7802 */ /* 0x000fe20000000f00 */
[----:B------:R-:W-:-:S07]  /*2e30*/  IMAD.MOV.U32 R10, RZ, RZ, 0x1f ;  /* 0x0000001fff0a7424 */ /* 0x000fce00078e00ff */
[----:B------:R-:W-:Y:S05]  /*2e40*/  WARPSYNC.COLLECTIVE R11, `(.L_x_124) ;  /* 0x000000000b087348 */ /* 0x000fea0003c00000 */
[----:B------:R0:W1:Y:S02]  /*2e50*/  SHFL.DOWN P0, R9, R8, R9, R10 ;  /* 0x0800000908097389 */ /* 0x000064000000000a */
[----:B01----:R-:W-:Y:S05]  /*2e60*/  ENDCOLLECTIVE ;  /* 0x000000000000791b */ /* 0x003fea0003800000 */
.L_x_124:
[----:B------:R-:W-:Y:S05]  /*2e70*/  BSYNC B0 ;  /* 0x0000000000007941 */ /* 0x000fea0003800000 */
.L_x_123:
[----:B------:R-:W-:Y:S02]  /*2e80*/  IMAD.MOV.U32 R13, RZ, RZ, R9 ;  /* 0x000000ffff0d7224 */ /* 0x000fe400078e0009 */
[----:B------:R-:W-:Y:S02]  /*2e90*/  HFMA2 R10, -RZ, RZ, 0, 1.847743988037109375e-06 ;  /* 0x0000001fff0a7431 */ /* 0x000fe400000001ff */
[----:B------:R-:W-:Y:S01]  /*2ea0*/  IMAD.MOV.U32 R9, RZ, RZ, 0x8 ;  /* 0x00000008ff097424 */ /* 0x000fe200078e00ff */
[----:B------:R-:W-:Y:S01]  /*2eb0*/  MOV R8, R5 ;  /* 0x0000000500087202 */ /* 0x000fe20000000f00 */
[----:B------:R-:W-:Y:S02]  /*2ec0*/  IMAD.MOV.U32 R11, RZ, RZ, -0x1 ;  /* 0xffffffffff0b7424 */ /* 0x000fe400078e00ff */
[----:B------:R-:W-:-:S07]  /*2ed0*/  IMAD.MOV.U32 R12, RZ, RZ, R17 ;  /* 0x000000ffff0c7224 */ /* 0x000fce00078e0011 */
[----:B------:R-:W-:Y:S05]  /*2ee0*/  WARPSYNC.COLLECTIVE R11, `(.L_x_125) ;  /* 0x000000000b087348 */ /* 0x000fea0003c00000 */
[----:B------:R0:W1:Y:S02]  /*2ef0*/  SHFL.DOWN P0, R9, R8, R9, R10 ;  /* 0x0800000908097389 */ /* 0x000064000000000a */
[----:B01----:R-:W-:Y:S05]  /*2f00*/  ENDCOLLECTIVE ;  /* 0x000000000000791b */ /* 0x003fea0003800000 */
.L_x_125:
[----:B------:R-:W-:Y:S01]  /*2f10*/  MOV R15, R9 ;  /* 0x00000009000f7202 */ /* 0x000fe20000000f00 */
[----:B------:R-:W-:Y:S06]  /*2f20*/  BRA `(.L_x_126) ;  /* 0xffffffe000647947 */ /* 0x000fec000383ffff */
.L_x_33:
[----:B------:R-:W-:Y:S01]  /*2f30*/  HFMA2 R10, -RZ, RZ, 0, 1.847743988037109375e-06 ;  /* 0x0000001fff0a7431 */ /* 0x000fe200000001ff */
[----:B------:R-:W-:Y:S01]  /*2f40*/  BSSY B0, `(.L_x_127) ;  /* 0x0000007000007945 */ /* 0x000fe20003800000 */
[----:B---3--:R-:W-:Y:S01]  /*2f50*/  MOV R8, R12 ;  /* 0x0000000c00087202 */ /* 0x008fe20000000f00 */
[----:B------:R-:W-:Y:S02]  /*2f60*/  IMAD.MOV.U32 R9, RZ, RZ, 0x4 ;  /* 0x00000004ff097424 */ /* 0x000fe400078e00ff */
[----:B------:R-:W-:-:S07]  /*2f70*/  IMAD.MOV.U32 R11, RZ, RZ, -0x1 ;  /* 0xffffffffff0b7424 */ /* 0x000fce00078e00ff */
[----:B012---:R-:W-:Y:S05]  /*2f80*/  WARPSYNC.COLLECTIVE R11, `(.L_x_128) ;  /* 0x000000000b087348 */ /* 0x007fea0003c00000 */
[----:B------:R3:W4:Y:S02]  /*2f90*/  SHFL.DOWN P0, R9, R8, R9, R10 ;  /* 0x0800000908097389 */ /* 0x000724000000000a */
[----:B01234-:R-:W-:Y:S05]  /*2fa0*/  ENDCOLLECTIVE ;  /* 0x000000000000791b */ /* 0x01ffea0003800000 */
.L_x_128:
[----:B------:R-:W-:Y:S05]  /*2fb0*/  BSYNC B0 ;  /* 0x0000000000007941 */ /* 0x000fea0003800000 */
.L_x_127:
[----:B------:R-:W-:Y:S01]  /*2fc0*/  MOV R13, R9 ;  /* 0x00000009000d7202 */ /* 0x000fe20000000f00 */
[----:B------:R-:W-:Y:S02]  /*2fd0*/  HFMA2 R9, -RZ, RZ, 0, 2.384185791015625e-07 ;  /* 0x00000004ff097431 */ /* 0x000fe400000001ff */
[----:B------:R-:W-:Y:S01]  /*2fe0*/  IMAD.MOV.U32 R8, RZ, RZ, R5 ;  /* 0x000000ffff087224 */ /* 0x000fe200078e0005 */
[----:B------:R-:W-:Y:S01]  /*2ff0*/  MOV R11, 0xffffffff ;  /* 0xffffffff000b7802 */ /* 0x000fe20000000f00 */
[----:B------:R-:W-:-:S07]  /*3000*/  IMAD.MOV.U32 R10, RZ, RZ, 0x1f ;  /* 0x0000001fff0a7424 */ /* 0x000fce00078e00ff */
[----:B------:R-:W-:Y:S05]  /*3010*/  WARPSYNC.COLLECTIVE R11, `(.L_x_129) ;  /* 0x000000000b087348 */ /* 0x000fea0003c00000 */
[----:B------:R0:W1:Y:S02]  /*3020*/  SHFL.DOWN P0, R9, R8, R9, R10 ;  /* 0x0800000908097389 */ /* 0x000064000000000a */
[----:B01----:R-:W-:Y:S05]  /*3030*/  ENDCOLLECTIVE ;  /* 0x000000000000791b */ /* 0x003fea0003800000 */
.L_x_129:
[----:B------:R-:W-:Y:S01]  /*3040*/  IMAD.MOV.U32 R15, RZ, RZ, R9 ;  /* 0x000000ffff0f7224 */ /* 0x000fe200078e0009 */
[----:B------:R-:W-:Y:S06]  /*3050*/  BRA `(.L_x_130) ;  /* 0xffffffe000687947 */ /* 0x000fec000383ffff */
.L_x_37:
[----:B------:R-:W-:Y:S01]  /*3060*/  HFMA2 R10, -RZ, RZ, 0, 1.847743988037109375e-06 ;  /* 0x0000001fff0a7431 */ /* 0x000fe200000001ff */
[----:B------:R-:W-:Y:S01]  /*3070*/  BSSY B0, `(.L_x_131) ;  /* 0x0000007000007945 */ /* 0x000fe20003800000 */
[----:B----4-:R-:W-:Y:S01]  /*3080*/  MOV R8, R12 ;  /* 0x0000000c00087202 */ /* 0x010fe20000000f00 */
[----:B------:R-:W-:Y:S02]  /*3090*/  IMAD.MOV.U32 R9, RZ, RZ, 0x2 ;  /* 0x00000002ff097424 */ /* 0x000fe400078e00ff */
[----:B------:R-:W-:-:S07]  /*30a0*/  IMAD.MOV.U32 R11, RZ, RZ, -0x1 ;  /* 0xffffffffff0b7424 */ /* 0x000fce00078e00ff */
[----:B0123--:R-:W-:Y:S05]  /*30b0*/  WARPSYNC.COLLECTIVE R11, `(.L_x_132) ;  /* 0x000000000b087348 */ /* 0x00ffea0003c00000 */
[----:B------:R4:W0:Y:S02]  /*30c0*/  SHFL.DOWN P0, R9, R8, R9, R10 ;  /* 0x0800000908097389 */ /* 0x000824000000000a */
[----:B01234-:R-:W-:Y:S05]  /*30d0*/  ENDCOLLECTIVE ;  /* 0x000000000000791b */ /* 0x01ffea0003800000 */
.L_x_132:
[----:B------:R-:W-:Y:S05]  /*30e0*/  BSYNC B0 ;  /* 0x0000000000007941 */ /* 0x000fea0003800000 */
.L_x_131:
[----:B------:R-:W-:Y:S01]  /*30f0*/  MOV R13, R9 ;  /* 0x00000009000d7202 */ /* 0x000fe20000000f00 */
[----:B------:R-:W-:Y:S02]  /*3100*/  HFMA2 R9, -RZ, RZ, 0, 1.1920928955078125e-07 ;  /* 0x00000002ff097431 */ /* 0x000fe400000001ff */
[----:B------:R-:W-:Y:S01]  /*3110*/  IMAD.MOV.U32 R8, RZ, RZ, R5 ;  /* 0x000000ffff087224 */ /* 0x000fe200078e0005 */
[----:B------:R-:W-:Y:S01]  /*3120*/  MOV R11, 0xffffffff ;  /* 0xffffffff000b7802 */ /* 0x000fe20000000f00 */
[----:B------:R-:W-:-:S07]  /*3130*/  IMAD.MOV.U32 R10, RZ, RZ, 0x1f ;  /* 0x0000001fff0a7424 */ /* 0x000fce00078e00ff */
[----:B------:R-:W-:Y:S05]  /*3140*/  WARPSYNC.COLLECTIVE R11, `(.L_x_133) ;  /* 0x000000000b087348 */ /* 0x000fea0003c00000 */
[----:B------:R0:W1:Y:S02]  /*3150*/  SHFL.DOWN P0, R9, R8, R9, R10 ;  /* 0x0800000908097389 */ /* 0x000064000000000a */
[----:B01----:R-:W-:Y:S05]  /*3160*/  ENDCOLLECTIVE ;  /* 0x000000000000791b */ /* 0x003fea0003800000 */
.L_x_133:
[----:B------:R-:W-:Y:S01]  /*3170*/  IMAD.MOV.U32 R15, RZ, RZ, R9 ;  /* 0x000000ffff0f7224 */ /* 0x000fe200078e0009 */
[----:B------:R-:W-:Y:S06]  /*3180*/  BRA `(.L_x_134) ;  /* 0xffffffe0006c7947 */ /* 0x000fec000383ffff */
.L_x_41:
[----:B------:R-:W-:Y:S01]  /*3190*/  HFMA2 R10, -RZ, RZ, 0, 1.847743988037109375e-06 ;  /* 0x0000001fff0a7431 */ /* 0x000fe200000001ff */
[----:B------:R-:W-:Y:S01]  /*31a0*/  BSSY B0, `(.L_x_135) ;  /* 0x0000007000007945 */ /* 0x000fe20003800000 */
[----:B--2---:R-:W-:Y:S01]  /*31b0*/  MOV R8, R12 ;  /* 0x0000000c00087202 */ /* 0x004fe20000000f00 */
[----:B------:R-:W-:Y:S02]  /*31c0*/  IMAD.MOV.U32 R9, RZ, RZ, 0x1 ;  /* 0x00000001ff097424 */ /* 0x000fe400078e00ff */
[----:B------:R-:W-:-:S07]  /*31d0*/  IMAD.MOV.U32 R11, RZ, RZ, -0x1 ;  /* 0xffffffffff0b7424 */ /* 0x000fce00078e00ff */
[----:B01-34-:R-:W-:Y:S05]  /*31e0*/  WARPSYNC.COLLECTIVE R11, `(.L_x_136) ;  /* 0x000000000b087348 */ /* 0x01bfea0003c00000 */
[----:B------:R2:W0:Y:S02]  /*31f0*/  SHFL.DOWN P0, R9, R8, R9, R10 ;  /* 0x0800000908097389 */ /* 0x000424000000000a */
[----:B01234-:R-:W-:Y:S05]  /*3200*/  ENDCOLLECTIVE ;  /* 0x000000000000791b */ /* 0x01ffea0003800000 */
.L_x_136:
[----:B------:R-:W-:Y:S05]  /*3210*/  BSYNC B0 ;  /* 0x0000000000007941 */ /* 0x000fea0003800000 */
.L_x_135:
[----:B------:R-:W-:Y:S01]  /*3220*/  MOV R13, R9 ;  /* 0x00000009000d7202 */ /* 0x000fe20000000f00 */
[----:B------:R-:W-:Y:S02]  /*3230*/  HFMA2 R9, -RZ, RZ, 0, 5.9604644775390625e-08 ;  /* 0x00000001ff097431 */ /* 0x000fe400000001ff */
[----:B------:R-:W-:Y:S01]  /*3240*/  IMAD.MOV.U32 R8, RZ, RZ, R5 ;  /* 0x000000ffff087224 */ /* 0x000fe200078e0005 */
[----:B------:R-:W-:Y:S01]  /*3250*/  MOV R11, 0xffffffff ;  /* 0xffffffff000b7802 */ /* 0x000fe20000000f00 */
[----:B------:R-:W-:-:S07]  /*3260*/  IMAD.MOV.U32 R10, RZ, RZ, 0x1f ;  /* 0x0000001fff0a7424 */ /* 0x000fce00078e00ff */
[----:B------:R-:W-:Y:S05]  /*3270*/  WARPSYNC.COLLECTIVE R11, `(.L_x_137) ;  /* 0x000000000b087348 */ /* 0x000fea0003c00000 */
[----:B------:R0:W1:Y:S02]  /*3280*/  SHFL.DOWN P0, R9, R8, R9, R10 ;  /* 0x0800000908097389 */ /* 0x000064000000000a */
[----:B01----:R-:W-:Y:S05]  /*3290*/  ENDCOLLECTIVE ;  /* 0x000000000000791b */ /* 0x003fea0003800000 */
.L_x_137:
[----:B------:R-:W-:Y:S01]  /*32a0*/  IMAD.MOV.U32 R15, RZ, RZ, R9 ;  /* 0x000000ffff0f7224 */ /* 0x000fe200078e0009 */
[----:B------:R-:W-:Y:S06]  /*32b0*/  BRA `(.L_x_138) ;  /* 0xffffffe000707947 */ /* 0x000fec000383ffff */
.L_x_49:
[----:B------:R-:W-:Y:S01]  /*32c0*/  HFMA2 R8, -RZ, RZ, 0, 0 ;  /* 0x00000000ff087431 */ /* 0x000fe200000001ff */
[----:B------:R-:W-:Y:S01]  /*32d0*/  BSSY B0, `(.L_x_139) ;  /* 0x0000007000007945 */ /* 0x000fe20003800000 */
[----:B------:R-:W-:Y:S01]  /*32e0*/  IMAD.MOV.U32 R9, RZ, RZ, 0x10 ;  /* 0x00000010ff097424 */ /* 0x000fe200078e00ff */
[----:B------:R-:W-:Y:S01]  /*32f0*/  MOV R10, 0x1f ;  /* 0x0000001f000a7802 */ /* 0x000fe20000000f00 */
[----:B------:R-:W-:-:S07]  /*3300*/  IMAD.MOV.U32 R11, RZ, RZ, -0x1 ;  /* 0xffffffffff0b7424 */ /* 0x000fce00078e00ff */
[----:B01----:R-:W-:Y:S05]  /*3310*/  WARPSYNC.COLLECTIVE R11, `(.L_x_140) ;  /* 0x000000000b087348 */ /* 0x003fea0003c00000 */
[----:B------:R2:W3:Y:S02]  /*3320*/  SHFL.DOWN P0, R9, R8, R9, R10 ;  /* 0x0800000908097389 */ /* 0x0004e4000000000a */
[----:B0123--:R-:W-:Y:S05]  /*3330*/  ENDCOLLECTIVE ;  /* 0x000000000000791b */ /* 0x00ffea0003800000 */
.L_x_140:
[----:B------:R-:W-:Y:S05]  /*3340*/  BSYNC B0 ;  /* 0x0000000000007941 */ /* 0x000fea0003800000 */
.L_x_139:
[----:B------:R-:W-:Y:S05]  /*3350*/  BRA `(.L_x_141) ;  /* 0xffffffe000e07947 */ /* 0x000fea000383ffff */
.L_x_50:
[----:B------:R-:W-:Y:S01]  /*3360*/  HFMA2 R10, -RZ, RZ, 0, 1.847743988037109375e-06 ;  /* 0x0000001fff0a7431 */ /* 0x000fe200000001ff */
[----:B------:R-:W-:Y:S01]  /*3370*/  BSSY B0, `(.L_x_142) ;  /* 0x0000007000007945 */ /* 0x000fe20003800000 */
[----:B------:R-:W-:Y:S01]  /*3380*/  MOV R8, R5 ;  /* 0x0000000500087202 */ /* 0x000fe20000000f00 */
[----:B------:R-:W-:Y:S02]  /*3390*/  IMAD.MOV.U32 R9, RZ, RZ, 0x10 ;  /* 0x00000010ff097424 */ /* 0x000fe400078e00ff */
[----:B------:R-:W-:-:S07]  /*33a0*/  IMAD.MOV.U32 R11, RZ, RZ, -0x1 ;  /* 0xffffffffff0b7424 */ /* 0x000fce00078e00ff */
[----:B-1----:R-:W-:Y:S05]  /*33b0*/  WARPSYNC.COLLECTIVE R11, `(.L_x_143) ;  /* 0x000000000b087348 */ /* 0x002fea0003c00000 */
[----:B------:R0:W2:Y:S02]  /*33c0*/  SHFL.DOWN P0, R9, R8, R9, R10 ;  /* 0x0800000908097389 */ /* 0x0000a4000000000a */
[----:B012---:R-:W-:Y:S05]  /*33d0*/  ENDCOLLECTIVE ;  /* 0x000000000000791b */ /* 0x007fea0003800000 */
.L_x_143:
[----:B------:R-:W-:Y:S05]  /*33e0*/  BSYNC B0 ;  /* 0x0000000000007941 */ /* 0x000fea0003800000 */
.L_x_142:
[----:B------:R-:W-:Y:S05]  /*33f0*/  BRA `(.L_x_144) ;  /* 0xffffffe000d07947 */ /* 0x000fea000383ffff */
.L_x_51:
        /* <DEDUP_REMOVED lines=8> */
.L_x_146:
[----:B------:R-:W-:Y:S05]  /*3480*/  BSYNC B0 ;  /* 0x0000000000007941 */ /* 0x000fea0003800000 */
.L_x_145:
[----:B------:R-:W-:Y:S01]  /*3490*/  MOV R13, R9 ;  /* 0x00000009000d7202 */ /* 0x000fe20000000f00 */
[----:B------:R-:W-:Y:S02]  /*34a0*/  HFMA2 R9, -RZ, RZ, 0, 4.76837158203125e-07 ;  /* 0x00000008ff097431 */ /* 0x000fe400000001ff */
[----:B------:R-:W-:Y:S01]  /*34b0*/  IMAD.MOV.U32 R8, RZ, RZ, R5 ;  /* 0x000000ffff087224 */ /* 0x000fe200078e0005 */
[----:B------:R-:W-:Y:S01]  /*34c0*/  MOV R11, 0xffffffff ;  /* 0xffffffff000b7802 */ /* 0x000fe20000000f00 */
[----:B------:R-:W-:-:S07]  /*34d0*/  IMAD.MOV.U32 R10, RZ, RZ, 0x1f ;  /* 0x0000001fff0a7424 */ /* 0x000fce00078e00ff */
[----:B------:R-:W-:Y:S05]  /*34e0*/  WARPSYNC.COLLECTIVE R11, `(.L_x_147) ;  /* 0x000000000b087348 */ /* 0x000fea0003c00000 */
[----:B------:R0:W1:Y:S02]  /*34f0*/  SHFL.DOWN P0, R9, R8, R9, R10 ;  /* 0x0800000908097389 */ /* 0x000064000000000a */
[----:B01----:R-:W-:Y:S05]  /*3500*/  ENDCOLLECTIVE ;  /* 0x000000000000791b */ /* 0x003fea0003800000 */
.L_x_147:
[----:B------:R-:W-:Y:S01]  /*3510*/  IMAD.MOV.U32 R15, RZ, RZ, R9 ;  /* 0x000000ffff0f7224 */ /* 0x000fe200078e0009 */
[----:B------:R-:W-:Y:S06]  /*3520*/  BRA `(.L_x_148) ;  /* 0xffffffe000987947 */ /* 0x000fec000383ffff */
.L_x_55:
        /* <DEDUP_REMOVED lines=8> */
.L_x_150:
[----:B------:R-:W-:Y:S05]  /*35b0*/  BSYNC B0 ;  /* 0x0000000000007941 */ /* 0x000fea0003800000 */
.L_x_149:
        /* <DEDUP_REMOVED lines=8> */
.L_x_151:
[----:B------:R-:W-:Y:S01]  /*3640*/  IMAD.MOV.U32 R15, RZ, RZ, R9 ;  /* 0x000000ffff0f7224 */ /* 0x000fe200078e0009 */
[----:B------:R-:W-:Y:S06]  /*3650*/  BRA `(.L_x_152) ;  /* 0xffffffe000987947 */ /* 0x000fec000383ffff */
.L_x_59:
[----:B------:R-:W-:Y:S01]  /*3660*/  HFMA2 R10, -RZ, RZ, 0, 1.847743988037109375e-06 ;  /* 0x0000001fff0a7431 */ /* 0x000fe200000001ff */
[----:B------:R-:W-:Y:S01]  /*3670*/  BSSY B0, `(.L_x_153) ;  /* 0x0000007000007945 */ /* 0x000fe20003800000 */
[----:B-1----:R-:W-:Y:S01]  /*3680*/  MOV R8, R4 ;  /* 0x0000000400087202 */ /* 0x002fe20000000f00 */
[----:B------:R-:W-:Y:S02]  /*3690*/  IMAD.MOV.U32 R9, RZ, RZ, 0x2 ;  /* 0x00000002ff097424 */ /* 0x000fe400078e00ff */
[----:B------:R-:W-:-:S07]  /*36a0*/  IMAD.MOV.U32 R11, RZ, RZ, -0x1 ;  /* 0xffffffffff0b7424 */ /* 0x000fce00078e00ff */
[----:B0-234-:R-:W-:Y:S05]  /*36b0*/  WARPSYNC.COLLECTIVE R11, `(.L_x_154) ;  /* 0x000000000b087348 */ /* 0x01dfea0003c00000 */
[----:B------:R1:W0:Y:S02]  /*36c0*/  SHFL.DOWN P0, R9, R8, R9, R10 ;  /* 0x0800000908097389 */ /* 0x000224000000000a */
[----:B01234-:R-:W-:Y:S05]  /*36d0*/  ENDCOLLECTIVE ;  /* 0x000000000000791b */ /* 0x01ffea0003800000 */
.L_x_154:
[----:B------:R-:W-:Y:S05]  /*36e0*/  BSYNC B0 ;  /* 0x0000000000007941 */ /* 0x000fea0003800000 */
.L_x_153:
[----:B------:R-:W-:Y:S01]  /*36f0*/  MOV R13, R9 ;  /* 0x00000009000d7202 */ /* 0x000fe20000000f00 */
[----:B------:R-:W-:Y:S02]  /*3700*/  HFMA2 R10, -RZ, RZ, 0, 1.847743988037109375e-06 ;  /* 0x0000001fff0a7431 */ /* 0x000fe400000001ff */
[----:B------:R-:W-:Y:S01]  /*3710*/  IMAD.MOV.U32 R9, RZ, RZ, 0x2 ;  /* 0x00000002ff097424 */ /* 0x000fe200078e00ff */
[----:B------:R-:W-:Y:S02]  /*3720*/  MOV R8, R5 ;  /* 0x0000000500087202 */ /* 0x000fe40000000f00 */
[----:B------:R-:W-:-:S07]  /*3730*/  MOV R11, 0xffffffff ;  /* 0xffffffff000b7802 */ /* 0x000fce0000000f00 */
[----:B------:R-:W-:Y:S05]  /*3740*/  WARPSYNC.COLLECTIVE R11, `(.L_x_155) ;  /* 0x000000000b087348 */ /* 0x000fea0003c00000 */
[----:B------:R0:W1:Y:S02]  /*3750*/  SHFL.DOWN P0, R9, R8, R9, R10 ;  /* 0x0800000908097389 */ /* 0x000064000000000a */
[----:B01----:R-:W-:Y:S05]  /*3760*/  ENDCOLLECTIVE ;  /* 0x000000000000791b */ /* 0x003fea0003800000 */
.L_x_155:
[----:B------:R-:W-:Y:S01]  /*3770*/  IMAD.MOV.U32 R15, RZ, RZ, R9 ;  /* 0x000000ffff0f7224 */ /* 0x000fe200078e0009 */
[----:B------:R-:W-:Y:S06]  /*3780*/  BRA `(.L_x_156) ;  /* 0xffffffe000987947 */ /* 0x000fec000383ffff */
.L_x_63:
[----:B---3--:R-:W-:Y:S01]  /*3790*/  HFMA2 R9, -RZ, RZ, 0, 5.9604644775390625e-08 ;  /* 0x00000001ff097431 */ /* 0x008fe200000001ff */
[----:B------:R-:W-:Y:S01]  /*37a0*/  BSSY B0, `(.L_x_157) ;  /* 0x0000007000007945 */ /* 0x000fe20003800000 */
[----:B------:R-:W-:Y:S01]  /*37b0*/  MOV R8, R4 ;  /* 0x0000000400087202 */ /* 0x000fe20000000f00 */
[----:B------:R-:W-:Y:S01]  /*37c0*/  IMAD.MOV.U32 R10, RZ, RZ, 0x1f ;  /* 0x0000001fff0a7424 */ /* 0x000fe200078e00ff */
[----:B------:R-:W-:-:S07]  /*37d0*/  MOV R11, 0xffffffff ;  /* 0xffffffff000b7802 */ /* 0x000fce0000000f00 */
[----:B012-4-:R-:W-:Y:S05]  /*37e0*/  WARPSYNC.COLLECTIVE R11, `(.L_x_158) ;  /* 0x000000000b087348 */ /* 0x017fea0003c00000 */
[----:B------:R3:W0:Y:S02]  /*37f0*/  SHFL.DOWN P0, R9, R8, R9, R10 ;  /* 0x0800000908097389 */ /* 0x000624000000000a */
[----:B01234-:R-:W-:Y:S05]  /*3800*/  ENDCOLLECTIVE ;  /* 0x000000000000791b */ /* 0x01ffea0003800000 */
.L_x_158:
[----:B------:R-:W-:Y:S05]  /*3810*/  BSYNC B0 ;  /* 0x0000000000007941 */ /* 0x000fea0003800000 */
.L_x_157:
[----:B------:R-:W-:Y:S01]  /*3820*/  MOV R13, R9 ;  /* 0x00000009000d7202 */ /* 0x000fe20000000f00 */
[----:B------:R-:W-:Y:S02]  /*3830*/  HFMA2 R9, -RZ, RZ, 0, 5.9604644775390625e-08 ;  /* 0x00000001ff097431 */ /* 0x000fe400000001ff */
[----:B------:R-:W-:Y:S01]  /*3840*/  IMAD.MOV.U32 R8, RZ, RZ, R5 ;  /* 0x000000ffff087224 */ /* 0x000fe200078e0005 */
[----:B------:R-:W-:Y:S01]  /*3850*/  MOV R10, 0x1f ;  /* 0x0000001f000a7802 */ /* 0x000fe20000000f00 */
[----:B------:R-:W-:-:S07]  /*3860*/  IMAD.MOV.U32 R11, RZ, RZ, -0x1 ;  /* 0xffffffffff0b7424 */ /* 0x000fce00078e00ff */
[----:B------:R-:W-:Y:S05]  /*3870*/  WARPSYNC.COLLECTIVE R11, `(.L_x_159) ;  /* 0x000000000b087348 */ /* 0x000fea0003c00000 */
[----:B------:R0:W1:Y:S02]  /*3880*/  SHFL.DOWN P0, R9, R8, R9, R10 ;  /* 0x0800000908097389 */ /* 0x000064000000000a */
[----:B01----:R-:W-:Y:S05]  /*3890*/  ENDCOLLECTIVE ;  /* 0x000000000000791b */ /* 0x003fea0003800000 */
.L_x_159:
[----:B------:R-:W-:Y:S01]  /*38a0*/  MOV R15, R9 ;  /* 0x00000009000f7202 */ /* 0x000fe20000000f00 */
[----:B------:R-:W-:Y:S06]  /*38b0*/  BRA `(.L_x_160) ;  /* 0xffffffe000987947 */ /* 0x000fec000383ffff */
.L_x_74:
[----:B------:R-:W-:Y:S01]  /*38c0*/  HFMA2 R10, -RZ, RZ, 0, 1.847743988037109375e-06 ;  /* 0x0000001fff0a7431 */ /* 0x000fe200000001ff */
[----:B------:R-:W-:Y:S01]  /*38d0*/  BSSY B0, `(.L_x_161) ;  /* 0x0000007000007945 */ /* 0x000fe20003800000 */
[----:B------:R-:W-:Y:S01]  /*38e0*/  MOV R8, R12 ;  /* 0x0000000c00087202 */ /* 0x000fe20000000f00 */
[----:B------:R-:W-:Y:S01]  /*38f0*/  IMAD.MOV.U32 R9, RZ, RZ, 0x10 ;  /* 0x00000010ff097424 */ /* 0x000fe200078e00ff */
[----:B------:R-:W-:-:S07]  /*3900*/  MOV R11, 0xffffffff ;  /* 0xffffffff000b7802 */ /* 0x000fce0000000f00 */
[----:B------:R-:W-:Y:S05]  /*3910*/  WARPSYNC.COLLECTIVE R11, `(.L_x_162) ;  /* 0x000000000b087348 */ /* 0x000fea0003c00000 */
[----:B------:R0:W1:Y:S02]  /*3920*/  SHFL.DOWN P0, R9, R8, R9, R10 ;  /* 0x0800000908097389 */ /* 0x000064000000000a */
[----:B01----:R-:W-:Y:S05]  /*3930*/  ENDCOLLECTIVE ;  /* 0x000000000000791b */ /* 0x003fea0003800000 */
.L_x_162:
[----:B------:R-:W-:Y:S05]  /*3940*/  BSYNC B0 ;  /* 0x0000000000007941 */ /* 0x000fea0003800000 */
.L_x_161:
[----:B------:R-:W-:Y:S05]  /*3950*/  BRA `(.L_x_163) ;  /* 0xffffffe400c47947 */ /* 0x000fea000383ffff */
.L_x_75:
[----:B------:R-:W-:Y:S01]  /*3960*/  HFMA2 R9, -RZ, RZ, 0, 9.5367431640625e-07 ;  /* 0x00000010ff097431 */ /* 0x000fe200000001ff */
[----:B------:R-:W-:Y:S01]  /*3970*/  BSSY B0, `(.L_x_164) ;  /* 0x0000007000007945 */ /* 0x000fe20003800000 */
[----:B------:R-:W-:Y:S01]  /*3980*/  IMAD.MOV.U32 R8, RZ, RZ, R3 ;  /* 0x000000ffff087224 */ /* 0x000fe200078e0003 */
[----:B------:R-:W-:Y:S01]  /*3990*/  MOV R10, 0x1f ;  /* 0x0000001f000a7802 */ /* 0x000fe20000000f00 */
[----:B------:R-:W-:-:S07]  /*39a0*/  IMAD.MOV.U32 R11, RZ, RZ, -0x1 ;  /* 0xffffffffff0b7424 */ /* 0x000fce00078e00ff */
[----:B0-----:R-:W-:Y:S05]  /*39b0*/  WARPSYNC.COLLECTIVE R11, `(.L_x_165) ;  /* 0x000000000b087348 */ /* 0x001fea0003c00000 */
[----:B------:R1:W2:Y:S02]  /*39c0*/  SHFL.DOWN P0, R9, R8, R9, R10 ;  /* 0x0800000908097389 */ /* 0x0002a4000000000a */
[----:B012---:R-:W-:Y:S05]  /*39d0*/  ENDCOLLECTIVE ;  /* 0x000000000000791b */ /* 0x007fea0003800000 */
.L_x_165:
[----:B------:R-:W-:Y:S05]  /*39e0*/  BSYNC B0 ;  /* 0x0000000000007941 */ /* 0x000fea0003800000 */
.L_x_164:
[----:B------:R-:W-:Y:S05]  /*39f0*/  BRA `(.L_x_166) ;  /* 0xffffffe400b07947 */ /* 0x000fea000383ffff */
.L_x_76:
[----:B------:R-:W-:Y:S01]  /*3a00*/  HFMA2 R9, -RZ, RZ, 0, 4.76837158203125e-07 ;  /* 0x00000008ff097431 */ /* 0x000fe200000001ff */
[----:B------:R-:W-:Y:S01]  /*3a10*/  BSSY B0, `(.L_x_167) ;  /* 0x0000007000007945 */ /* 0x000fe20003800000 */
[----:B------:R-:W-:Y:S01]  /*3a20*/  MOV R8, R12 ;  /* 0x0000000c00087202 */ /* 0x000fe20000000f00 */
[----:B------:R-:W-:Y:S01]  /*3a30*/  IMAD.MOV.U32 R10, RZ, RZ, 0x1f ;  /* 0x0000001fff0a7424 */ /* 0x000fe200078e00ff */
[----:B------:R-:W-:-:S07]  /*3a40*/  MOV R11, 0xffffffff ;  /* 0xffffffff000b7802 */ /* 0x000fce0000000f00 */
[----:B------:R-:W-:Y:S05]  /*3a50*/  WARPSYNC.COLLECTIVE R11, `(.L_x_168) ;  /* 0x000000000b087348 */ /* 0x000fea0003c00000 */
[----:B------:R0:W1:Y:S02]  /*3a60*/  SHFL.DOWN P0, R9, R8, R9, R10 ;  /* 0x0800000908097389 */ /* 0x000064000000000a */
[----:B01----:R-:W-:Y:S05]  /*3a70*/  ENDCOLLECTIVE ;  /* 0x000000000000791b */ /* 0x003fea0003800000 */
.L_x_168:
[----:B------:R-:W-:Y:S05]  /*3a80*/  BSYNC B0 ;  /* 0x0000000000007941 */ /* 0x000fea0003800000 */
.L_x_167:
[----:B------:R-:W-:Y:S01]  /*3a90*/  MOV R5, R9 ;  /* 0x0000000900057202 */ /* 0x000fe20000000f00 */
[----:B------:R-:W-:Y:S02]  /*3aa0*/  HFMA2 R9, -RZ, RZ, 0, 4.76837158203125e-07 ;  /* 0x00000008ff097431 */ /* 0x000fe400000001ff */
[----:B------:R-:W-:Y:S01]  /*3ab0*/  IMAD.MOV.U32 R8, RZ, RZ, R3 ;  /* 0x000000ffff087224 */ /* 0x000fe200078e0003 */
[----:B------:R-:W-:Y:S01]  /*3ac0*/  MOV R10, 0x1f ;  /* 0x0000001f000a7802 */ /* 0x000fe20000000f00 */
[----:B------:R-:W-:Y:S01]  /*3ad0*/  IMAD.MOV.U32 R11, RZ, RZ, -0x1 ;  /* 0xffffffffff0b7424 */ /* 0x000fe200078e00ff */
[----:B------:R-:W-:-:S07]  /*3ae0*/  MOV R4, R12 ;  /* 0x0000000c00047202 */ /* 0x000fce0000000f00 */
[----:B------:R-:W-:Y:S05]  /*3af0*/  WARPSYNC.COLLECTIVE R11, `(.L_x_169) ;  /* 0x000000000b087348 */ /* 0x000fea0003c00000 */
[----:B------:R0:W1:Y:S02]  /*3b00*/  SHFL.DOWN P0, R9, R8, R9, R10 ;  /* 0x0800000908097389 */ /* 0x000064000000000a */
[----:B01----:R-:W-:Y:S05]  /*3b10*/  ENDCOLLECTIVE ;  /* 0x000000000000791b */ /* 0x003fea0003800000 */
.L_x_169:
[----:B------:R-:W-:Y:S01]  /*3b20*/  MOV R13, R9 ;  /* 0x00000009000d7202 */ /* 0x000fe20000000f00 */
[----:B------:R-:W-:Y:S06]  /*3b30*/  BRA `(.L_x_170) ;  /* 0xffffffe400787947 */ /* 0x000fec000383ffff */
.L_x_80:
[----:B---3--:R-:W-:Y:S01]  /*3b40*/  HFMA2 R9, -RZ, RZ, 0, 2.384185791015625e-07 ;  /* 0x00000004ff097431 */ /* 0x008fe200000001ff */
[----:B------:R-:W-:Y:S01]  /*3b50*/  BSSY B0, `(.L_x_171) ;  /* 0x0000007000007945 */ /* 0x000fe20003800000 */
[----:B------:R-:W-:Y:S01]  /*3b60*/  IMAD.MOV.U32 R8, RZ, RZ, R4 ;  /* 0x000000ffff087224 */ /* 0x000fe200078e0004 */
[----:B------:R-:W-:Y:S01]  /*3b70*/  MOV R10, 0x1f ;  /* 0x0000001f000a7802 */ /* 0x000fe20000000f00 */
[----:B------:R-:W-:-:S07]  /*3b80*/  IMAD.MOV.U32 R11, RZ, RZ, -0x1 ;  /* 0xffffffffff0b7424 */ /* 0x000fce00078e00ff */
[----:B012---:R-:W-:Y:S05]  /*3b90*/  WARPSYNC.COLLECTIVE R11, `(.L_x_172) ;  /* 0x000000000b087348 */ /* 0x007fea0003c00000 */
[----:B------:R3:W4:Y:S02]  /*3ba0*/  SHFL.DOWN P0, R9, R8, R9, R10 ;  /* 0x0800000908097389 */ /* 0x000724000000000a */
[----:B01234-:R-:W-:Y:S05]  /*3bb0*/  ENDCOLLECTIVE ;  /* 0x000000000000791b */ /* 0x01ffea0003800000 */
.L_x_172:
[----:B------:R-:W-:Y:S05]  /*3bc0*/  BSYNC B0 ;  /* 0x0000000000007941 */ /* 0x000fea0003800000 */
.L_x_171:
        /* <DEDUP_REMOVED lines=8> */
.L_x_173:
[----:B------:R-:W-:Y:S01]  /*3c50*/  IMAD.MOV.U32 R13, RZ, RZ, R9 ;  /* 0x000000ffff0d7224 */ /* 0x000fe200078e0009 */
[----:B------:R-:W-:Y:S06]  /*3c60*/  BRA `(.L_x_174) ;  /* 0xffffffe4007c7947 */ /* 0x000fec000383ffff */
.L_x_84:
[----:B----4-:R-:W-:Y:S01]  /*3c70*/  HFMA2 R9, -RZ, RZ, 0, 1.1920928955078125e-07 ;  /* 0x00000002ff097431 */ /* 0x010fe200000001ff */
[----:B------:R-:W-:Y:S01]  /*3c80*/  BSSY B0, `(.L_x_175) ;  /* 0x0000007000007945 */ /* 0x000fe20003800000 */
[----:B------:R-:W-:Y:S01]  /*3c90*/  MOV R8, R4 ;  /* 0x0000000400087202 */ /* 0x000fe20000000f00 */
[----:B------:R-:W-:Y:S01]  /*3ca0*/  IMAD.MOV.U32 R10, RZ, RZ, 0x1f ;  /* 0x0000001fff0a7424 */ /* 0x000fe200078e00ff */
[----:B------:R-:W-:-:S07]  /*3cb0*/  MOV R11, 0xffffffff ;  /* 0xffffffff000b7802 */ /* 0x000fce0000000f00 */
[----:B0123--:R-:W-:Y:S05]  /*3cc0*/  WARPSYNC.COLLECTIVE R11, `(.L_x_176) ;  /* 0x000000000b087348 */ /* 0x00ffea0003c00000 */
[----:B------:R4:W0:Y:S02]  /*3cd0*/  SHFL.DOWN P0, R9, R8, R9, R10 ;  /* 0x0800000908097389 */ /* 0x000824000000000a */
[----:B01234-:R-:W-:Y:S05]  /*3ce0*/  ENDCOLLECTIVE ;  /* 0x000000000000791b */ /* 0x01ffea0003800000 */
.L_x_176:
[----:B------:R-:W-:Y:S05]  /*3cf0*/  BSYNC B0 ;  /* 0x0000000000007941 */ /* 0x000fea0003800000 */
.L_x_175:
[----:B------:R-:W-:Y:S01]  /*3d00*/  MOV R5, R9 ;  /* 0x0000000900057202 */ /* 0x000fe20000000f00 */
[----:B------:R-:W-:Y:S02]  /*3d10*/  HFMA2 R9, -RZ, RZ, 0, 1.1920928955078125e-07 ;  /* 0x00000002ff097431 */ /* 0x000fe400000001ff */
[----:B------:R-:W-:Y:S01]  /*3d20*/  IMAD.MOV.U32 R8, RZ, RZ, R3 ;  /* 0x000000ffff087224 */ /* 0x000fe200078e0003 */
[----:B------:R-:W-:Y:S01]  /*3d30*/  MOV R10, 0x1f ;  /* 0x0000001f000a7802 */ /* 0x000fe20000000f00 */
[----:B------:R-:W-:-:S07]  /*3d40*/  IMAD.MOV.U32 R11, RZ, RZ, -0x1 ;  /* 0xffffffffff0b7424 */ /* 0x000fce00078e00ff */
[----:B------:R-:W-:Y:S05]  /*3d50*/  WARPSYNC.COLLECTIVE R11, `(.L_x_177) ;  /* 0x000000000b087348 */ /* 0x000fea0003c00000 */
[----:B------:R0:W1:Y:S02]  /*3d60*/  SHFL.DOWN P0, R9, R8, R9, R10 ;  /* 0x0800000908097389 */ /* 0x000064000000000a */
[----:B01----:R-:W-:Y:S05]  /*3d70*/  ENDCOLLECTIVE ;  /* 0x000000000000791b */ /* 0x003fea0003800000 */
.L_x_177:
[----:B------:R-:W-:Y:S01]  /*3d80*/  MOV R13, R9 ;  /* 0x00000009000d7202 */ /* 0x000fe20000000f00 */
[----:B------:R-:W-:Y:S06]  /*3d90*/  BRA `(.L_x_178) ;  /* 0xffffffe400807947 */ /* 0x000fec000383ffff */
.L_x_88:
[----:B------:R-:W-:Y:S01]  /*3da0*/  HFMA2 R10, -RZ, RZ, 0, 1.847743988037109375e-06 ;  /* 0x0000001fff0a7431 */ /* 0x000fe200000001ff */
[----:B------:R-:W-:Y:S01]  /*3db0*/  BSSY B0, `(.L_x_179) ;  /* 0x0000007000007945 */ /* 0x000fe20003800000 */
[----:B--2---:R-:W-:Y:S01]  /*3dc0*/  MOV R8, R4 ;  /* 0x0000000400087202 */ /* 0x004fe20000000f00 */
[----:B------:R-:W-:Y:S01]  /*3dd0*/  IMAD.MOV.U32 R9, RZ, RZ, 0x1 ;  /* 0x00000001ff097424 */ /* 0x000fe200078e00ff */
[----:B------:R-:W-:-:S07]  /*3de0*/  MOV R11, 0xffffffff ;  /* 0xffffffff000b7802 */ /* 0x000fce0000000f00 */
[----:B01-34-:R-:W-:Y:S05]  /*3df0*/  WARPSYNC.COLLECTIVE R11, `(.L_x_180) ;  /* 0x000000000b087348 */ /* 0x01bfea0003c00000 */
[----:B------:R2:W0:Y:S02]  /*3e00*/  SHFL.DOWN P0, R9, R8, R9, R10 ;  /* 0x0800000908097389 */ /* 0x000424000000000a */
[----:B01234-:R-:W-:Y:S05]  /*3e10*/  ENDCOLLECTIVE ;  /* 0x000000000000791b */ /* 0x01ffea0003800000 */
.L_x_180:
[----:B------:R-:W-:Y:S05]  /*3e20*/  BSYNC B0 ;  /* 0x0000000000007941 */ /* 0x000fea0003800000 */
.L_x_179:
[----:B------:R-:W-:Y:S02]  /*3e30*/  IMAD.MOV.U32 R5, RZ, RZ, R9 ;  /* 0x000000ffff057224 */ /* 0x000fe400078e0009 */
[----:B------:R-:W-:Y:S01]  /*3e40*/  HFMA2 R9, -RZ, RZ, 0, 5.9604644775390625e-08 ;  /* 0x00000001ff097431 */ /* 0x000fe200000001ff */
[----:B------:R-:W-:Y:S01]  /*3e50*/  MOV R8, R3 ;  /* 0x0000000300087202 */ /* 0x000fe20000000f00 */
[----:B------:R-:W-:Y:S01]  /*3e60*/  IMAD.MOV.U32 R10, RZ, RZ, 0x1f ;  /* 0x0000001fff0a7424 */ /* 0x000fe200078e00ff */
[----:B------:R-:W-:-:S07]  /*3e70*/  MOV R11, 0xffffffff ;  /* 0xffffffff000b7802 */ /* 0x000fce0000000f00 */
[----:B------:R-:W-:Y:S05]  /*3e80*/  WARPSYNC.COLLECTIVE R11, `(.L_x_181) ;  /* 0x000000000b087348 */ /* 0x000fea0003c00000 */
[----:B------:R0:W1:Y:S02]  /*3e90*/  SHFL.DOWN P0, R9, R8, R9, R10 ;  /* 0x0800000908097389 */ /* 0x000064000000000a */
[----:B01----:R-:W-:Y:S05]  /*3ea0*/  ENDCOLLECTIVE ;  /* 0x000000000000791b */ /* 0x003fea0003800000 */
.L_x_181:
[----:B------:R-:W-:Y:S01]  /*3eb0*/  MOV R13, R9 ;  /* 0x00000009000d7202 */ /* 0x000fe20000000f00 */
[----:B------:R-:W-:Y:S06]  /*3ec0*/  BRA `(.L_x_182) ;  /* 0xffffffe400847947 */ /* 0x000fec000383ffff */
.L_x_183:
[----:B------:R-:W-:-:S00]  /*3ed0*/  BRA `(.L_x_183) ;  /* 0xfffffffc00fc7947 */ /* 0x000fc0000383ffff */
[----:B------:R-:W-:-:S00]  /*3ee0*/  NOP ;  /* 0x0000000000007918 */ /* 0x000fc00000000000 */
        /* <DEDUP_REMOVED lines=9> */
.L_x_241:


//--------------------- .text._Z22batched_softmax_kernelPKfPfii --------------------------
	.section	.text._Z22batched_softmax_kernelPKfPfii,"ax",@progbits
	.align	128
        .global         _Z22batched_softmax_kernelPKfPfii
        .type           _Z22batched_softmax_kernelPKfPfii,@function
        .size           _Z22batched_softmax_kernelPKfPfii,(.L_x_240 - _Z22batched_softmax_kernelPKfPfii)
        .other          _Z22batched_softmax_kernelPKfPfii,@"STO_CUDA_ENTRY STV_DEFAULT"
_Z22batched_softmax_kernelPKfPfii:
.text._Z22batched_softmax_kernelPKfPfii:
[----:B------:R-:W-:Y:S08]  /*0000*/  LDC R1, c[0x0][0x37c] ;  /* 0x0000df00ff017b82 */ /* 0x000ff00000000800 */
[----:B------:R-:W0:Y:S08]  /*0010*/  S2UR UR6, SR_CTAID.X ;  /* 0x00000000000679c3 */ /* 0x000e300000002500 */
[----:B------:R-:W0:Y:S02]  /*0020*/  LDC R0, c[0x0][0x390] ;  /* 0x0000e400ff007b82 */ /* 0x000e240000000800 */
[----:B0-----:R-:W-:-:S13]  /*0030*/  ISETP.LE.AND P0, PT, R0, UR6, PT ;  /* 0x0000000600007c0c */ /* 0x001fda000bf03270 */
[----:B------:R-:W-:Y:S05]  /*0040*/  @P0 EXIT ;  /* 0x000000000000094d */ /* 0x000fea0003800000 */
[----:B------:R-:W0:Y:S01]  /*0050*/  LDC R6, c[0x0][0x394] ;  /* 0x0000e500ff067b82 */ /* 0x000e220000000800 */
[----:B------:R-:W1:Y:S01]  /*0060*/  LDCU UR8, c[0x0][0x360] ;  /* 0x00006c00ff0877ac */ /* 0x000e620008000800 */
[----:B------:R-:W2:Y:S01]  /*0070*/  S2R R7, SR_TID.X ;  /* 0x0000000000077919 */ /* 0x000ea20000002100 */
[----:B------:R-:W-:Y:S01]  /*0080*/  BSSY.RECONVERGENT B0, `(.L_x_184) ;  /* 0x0000029000007945 */ /* 0x000fe20003800200 */
[----:B------:R-:W-:Y:S01]  /*0090*/  IMAD.MOV.U32 R13, RZ, RZ, -0x800000 ;  /* 0xff800000ff0d7424 */ /* 0x000fe200078e00ff */
[----:B------:R-:W-:Y:S01]  /*00a0*/  UMOV UR4, 0x400 ;  /* 0x0000040000047882 */ /* 0x000fe20000000000 */
[----:B------:R-:W3:Y:S02]  /*00b0*/  LDCU.64 UR10, c[0x0][0x358] ;  /* 0x00006b00ff0a77ac */ /* 0x000ee40008000a00 */
[----:B------:R-:W4:Y:S08]  /*00c0*/  S2UR UR5, SR_CgaCtaId ;  /* 0x00000000000579c3 */ /* 0x000f300000008800 */
[----:B------:R-:W5:Y:S08]  /*00d0*/  LDC.64 R2, c[0x0][0x380] ;  /* 0x0000e000ff027b82 */ /* 0x000f700000000a00 */
[----:B------:R-:W3:Y:S01]  /*00e0*/  LDC.64 R4, c[0x0][0x388] ;  /* 0x0000e200ff047b82 */ /* 0x000ee20000000a00 */
[C---:B0-----:R-:W-:Y:S01]  /*00f0*/  LOP3.LUT P0, R14, R6.reuse, 0x3, RZ, 0xc0, !PT ;  /* 0x00000003060e7812 */ /* 0x041fe2000780c0ff */
[----:B------:R-:W-:Y:S01]  /*0100*/  IMAD R9, R6, UR6, RZ ;  /* 0x0000000606097c24 */ /* 0x000fe2000f8e02ff */
[----:B----4-:R-:W-:-:S04]  /*0110*/  ULEA UR4, UR5, UR4, 0x18 ;  /* 0x0000000405047291 */ /* 0x010fc8000f8ec0ff */
[----:B-1----:R-:W-:Y:S01]  /*0120*/  ULEA UR7, UR8, UR4, 0x2 ;  /* 0x0000000408077291 */ /* 0x002fe2000f8e10ff */
[----:B-----5:R-:W-:-:S04]  /*0130*/  IMAD.WIDE R2, R9, 0x4, R2 ;  /* 0x0000000409027825 */ /* 0x020fc800078e0202 */
[----:B---3--:R-:W-:Y:S02]  /*0140*/  IMAD.WIDE R4, R9, 0x4, R4 ;  /* 0x0000000409047825 */ /* 0x008fe400078e0204 */
[----:B--2---:R-:W-:Y:S05]  /*0150*/  @!P0 BRA `(.L_x_185) ;  /* 0x0000000000348947 */ /* 0x004fea0003800000 */
[----:B------:R-:W-:Y:S01]  /*0160*/  ISETP.GE.AND P0, PT, R7, R6, PT ;  /* 0x000000060700720c */ /* 0x000fe20003f06270 */
[----:B------:R-:W-:-:S12]  /*0170*/  BSSY.RECONVERGENT B1, `(.L_x_186) ;  /* 0x000000a000017945 */ /* 0x000fd80003800200 */
[----:B------:R-:W-:Y:S05]  /*0180*/  @P0 BRA `(.L_x_187) ;  /* 0x0000000000200947 */ /* 0x000fea0003800000 */
[----:B------:R-:W-:Y:S01]  /*0190*/  IMAD.MOV.U32 R13, RZ, RZ, -0x800000 ;  /* 0xff800000ff0d7424 */ /* 0x000fe200078e00ff */
[----:B------:R-:W-:-:S07]  /*01a0*/  MOV R11, R7 ;  /* 0x00000007000b7202 */ /* 0x000fce0000000f00 */
.L_x_188:
[----:B------:R-:W-:-:S06]  /*01b0*/  IMAD.WIDE R8, R11, 0x4, R2 ;  /* 0x000000040b087825 */ /* 0x000fcc00078e0202 */
[----:B------:R-:W2:Y:S01]  /*01c0*/  LDG.E.CONSTANT R8, desc[UR10][R8.64] ;  /* 0x0000000a08087981 */ /* 0x000ea2000c1e9900 */
[----:B------:R-:W-:-:S05]  /*01d0*/  VIADD R11, R11, UR8 ;  /* 0x000000080b0b7c36 */ /* 0x000fca0008000000 */
[----:B------:R-:W-:Y:S02]  /*01e0*/  ISETP.GE.AND P0, PT, R11, R6, PT ;  /* 0x000000060b00720c */ /* 0x000fe40003f06270 */
[----:B--2---:R-:W-:-:S11]  /*01f0*/  FMNMX R13, R8, R13, !PT ;  /* 0x0000000d080d7209 */ /* 0x004fd60007800000 */
[----:B------:R-:W-:Y:S05]  /*0200*/  @!P0 BRA `(.L_x_188) ;  /* 0xfffffffc00e88947 */ /* 0x000fea000383ffff */
.L_x_187:
[----:B------:R-:W-:Y:S05]  /*0210*/  BSYNC.RECONVERGENT B1 ;  /* 0x0000000000017941 */ /* 0x000fea0003800200 */
.L_x_186:
[----:B------:R-:W-:Y:S05]  /*0220*/  BRA `(.L_x_189) ;  /* 0x0000000000387947 */ /* 0x000fea0003800000 */
.L_x_185:
[----:B------:R-:W-:-:S05]  /*0230*/  IMAD.SHL.U32 R0, R7, 0x4, RZ ;  /* 0x0000000407007824 */ /* 0x000fca00078e00ff */
[----:B------:R-:W-:-:S13]  /*0240*/  ISETP.GE.AND P0, PT, R0, R6, PT ;  /* 0x000000060000720c */ /* 0x000fda0003f06270 */
[----:B------:R-:W-:Y:S05]  /*0250*/  @P0 BRA `(.L_x_189) ;  /* 0x00000000002c0947 */ /* 0x000fea0003800000 */
[----:B------:R-:W-:Y:S01]  /*0260*/  MOV R13, 0xff800000 ;  /* 0xff800000000d7802 */ /* 0x000fe20000000f00 */
[----:B------:R-:W-:-:S07]  /*0270*/  IMAD.MOV.U32 R15, RZ, RZ, R7 ;  /* 0x000000ffff0f7224 */ /* 0x000fce00078e0007 */
.L_x_190:
[----:B------:R-:W-:-:S06]  /*0280*/  IMAD.WIDE R8, R15, 0x10, R2 ;  /* 0x000000100f087825 */ /* 0x000fcc00078e0202 */
[----:B------:R-:W2:Y:S01]  /*0290*/  LDG.E.128.CONSTANT R8, desc[UR10][R8.64] ;  /* 0x0000000a08087981 */ /* 0x000ea2000c1e9d00 */
[----:B------:R-:W-:-:S05]  /*02a0*/  VIADD R15, R15, UR8 ;  /* 0x000000080f0f7c36 */ /* 0x000fca0008000000 */
[----:B------:R-:W-:-:S04]  /*02b0*/  SHF.L.U32 R0, R15, 0x2, RZ ;  /* 0x000000020f007819 */ /* 0x000fc800000006ff */
[----:B------:R-:W-:Y:S02]  /*02c0*/  ISETP.GE.AND P0, PT, R0, R6, PT ;  /* 0x000000060000720c */ /* 0x000fe40003f06270 */
[----:B--2---:R-:W-:-:S04]  /*02d0*/  FMNMX R10, R10, R11, !PT ;  /* 0x0000000b0a0a7209 */ /* 0x004fc80007800000 */
[----:B------:R-:W-:-:S04]  /*02e0*/  FMNMX3 R10, R8, R9, R10, !PT ;  /* 0x00000009080a7276 */ /* 0x000fc8000780000a */
[----:B------:R-:W-:-:S03]  /*02f0*/  FMNMX R13, R10, R13, !PT ;  /* 0x0000000d0a0d7209 */ /* 0x000fc60007800000 */
[----:B------:R-:W-:Y:S05]  /*0300*/  @!P0 BRA `(.L_x_190) ;  /* 0xfffffffc00dc8947 */ /* 0x000fea000383ffff */
.L_x_189:
[----:B------:R-:W-:Y:S05]  /*0310*/  BSYNC.RECONVERGENT B0 ;  /* 0x0000000000007941 */ /* 0x000fea0003800200 */
.L_x_184:
[----:B------:R-:W-:Y:S01]  /*0320*/  IMAD.SHL.U32 R0, R7, 0x4, RZ ;  /* 0x0000000407007824 */ /* 0x000fe200078e00ff */
[----:B------:R-:W0:Y:S01]  /*0330*/  S2UR UR6, SR_CgaCtaId ;  /* 0x00000000000679c3 */ /* 0x000e220000008800 */
[----:B------:R-:W-:Y:S02]  /*0340*/  UISETP.GE.U32.AND UP0, UPT, UR8, 0x2, UPT ;  /* 0x000000020800788c */ /* 0x000fe4000bf06070 */
[----:B------:R-:W-:Y:S01]  /*0350*/  VIADD R10, R0, UR4 ;  /* 0x00000004000a7c36 */ /* 0x000fe20008000000 */
[----:B------:R1:W-:Y:S01]  /*0360*/  STS [R0+UR4], R13 ;  /* 0x0000000d00007988 */ /* 0x0003e20008000804 */
[----:B------:R-:W-:Y:S02]  /*0370*/  UMOV UR5, 0x400 ;  /* 0x0000040000057882 */ /* 0x000fe40000000000 */
[----:B0-----:R-:W-:Y:S01]  /*0380*/  ULEA UR5, UR6, UR5, 0x18 ;  /* 0x0000000506057291 */ /* 0x001fe2000f8ec0ff */
[----:B------:R-:W-:Y:S06]  /*0390*/  BAR.SYNC.DEFER_BLOCKING 0x0 ;  /* 0x0000000000007b1d */ /* 0x000fec0000010000 */
[----:B-1----:R-:W-:Y:S05]  /*03a0*/  BRA.U !UP0, `(.L_x_191) ;  /* 0x0000000108307547 */ /* 0x002fea000b800000 */
[----:B------:R-:W-:-:S07]  /*03b0*/  MOV R6, UR8 ;  /* 0x0000000800067c02 */ /* 0x000fce0008000f00 */
.L_x_192:
[----:B------:R-:W-:-:S04]  /*03c0*/  SHF.R.U32.HI R12, RZ, 0x1, R6 ;  /* 0x00000001ff0c7819 */ /* 0x000fc80000011606 */
[----:B------:R-:W-:-:S13]  /*03d0*/  ISETP.GE.U32.AND P0, PT, R7, R12, PT ;  /* 0x0000000c0700720c */ /* 0x000fda0003f06070 */
[----:B------:R-:W-:Y:S01]  /*03e0*/  @!P0 IMAD R9, R12, 0x4, R10 ;  /* 0x000000040c098824 */ /* 0x000fe200078e020a */
[----:B------:R-:W-:Y:S05]  /*03f0*/  @!P0 LDS R8, [R0+UR4] ;  /* 0x0000000400088984 */ /* 0x000fea0008000800 */
[----:B------:R-:W0:Y:S02]  /*0400*/  @!P0 LDS R9, [R9] ;  /* 0x0000000009098984 */ /* 0x000e240000000800 */
[----:B0-----:R-:W-:-:S05]  /*0410*/  @!P0 FMNMX R11, R8, R9, !PT ;  /* 0x00000009080b8209 */ /* 0x001fca0007800000 */
[----:B------:R0:W-:Y:S01]  /*0420*/  @!P0 STS [R0+UR4], R11 ;  /* 0x0000000b00008988 */ /* 0x0001e20008000804 */
[----:B------:R-:W-:Y:S01]  /*0430*/  BAR.SYNC.DEFER_BLOCKING 0x0 ;  /* 0x0000000000007b1d */ /* 0x000fe20000010000 */
[----:B------:R-:W-:Y:S01]  /*0440*/  ISETP.GT.U32.AND P0, PT, R6, 0x3, PT ;  /* 0x000000030600780c */ /* 0x000fe20003f04070 */
[----:B------:R-:W-:-:S12]  /*0450*/  IMAD.MOV.U32 R6, RZ, RZ, R12 ;  /* 0x000000ffff067224 */ /* 0x000fd800078e000c */
[----:B0-----:R-:W-:Y:S05]  /*0460*/  @P0 BRA `(.L_x_192) ;  /* 0xfffffffc00d40947 */ /* 0x001fea000383ffff */
.L_x_191:
[----:B------:R-:W-:Y:S01]  /*0470*/  ISETP.NE.AND P0, PT, R14, RZ, PT ;  /* 0x000000ff0e00720c */ /* 0x000fe20003f05270 */
[----:B------:R-:W0:Y:S01]  /*0480*/  LDS R6, [UR5] ;  /* 0x00000005ff067984 */ /* 0x000e220008000800 */
[----:B------:R-:W-:Y:S01]  /*0490*/  BSSY.RECONVERGENT B0, `(.L_x_193) ;  /* 0x0000055000007945 */ /* 0x000fe20003800200 */
[----:B------:R-:W-:-:S10]  /*04a0*/  HFMA2 R13, -RZ, RZ, 0, 0 ;  /* 0x00000000ff0d7431 */ /* 0x000fd400000001ff */
[----:B------:R-:W-:Y:S05]  /*04b0*/  @!P0 BRA `(.L_x_194) ;  /* 0x00000000006c8947 */ /* 0x000fea0003800000 */
[----:B------:R-:W1:Y:S02]  /*04c0*/  LDCU UR4, c[0x0][0x394] ;  /* 0x00007280ff0477ac */ /* 0x000e640008000800 */
[----:B-1----:R-:W-:-:S13]  /*04d0*/  ISETP.GE.AND P0, PT, R7, UR4, PT ;  /* 0x0000000407007c0c */ /* 0x002fda000bf06270 */
[----:B------:R-:W-:Y:S05]  /*04e0*/  @P0 BRA `(.L_x_195) ;  /* 0x00000004003c0947 */ /* 0x000fea0003800000 */
[----:B------:R-:W-:Y:S01]  /*04f0*/  BSSY.RECONVERGENT B1, `(.L_x_196) ;  /* 0x0000016000017945 */ /* 0x000fe20003800200 */
[----:B------:R-:W-:Y:S02]  /*0500*/  IMAD.MOV.U32 R13, RZ, RZ, RZ ;  /* 0x000000ffff0d7224 */ /* 0x000fe400078e00ff */
[----:B------:R-:W-:-:S07]  /*0510*/  IMAD.MOV.U32 R11, RZ, RZ, R7 ;  /* 0x000000ffff0b7224 */ /* 0x000fce00078e0007 */
.L_x_197:
[----:B-1----:R-:W-:-:S06]  /*0520*/  IMAD.WIDE R8, R11, 0x4, R2 ;  /* 0x000000040b087825 */ /* 0x002fcc00078e0202 */
[----:B------:R-:W0:Y:S01]  /*0530*/  LDG.E.CONSTANT R9, desc[UR10][R8.64] ;  /* 0x0000000a08097981 */ /* 0x000e22000c1e9900 */
[----:B------:R-:W-:Y:S01]  /*0540*/  MOV R15, 0x3bbb989d ;  /* 0x3bbb989d000f7802 */ /* 0x000fe20000000f00 */
[----:B------:R-:W-:Y:S02]  /*0550*/  IMAD.MOV.U32 R17, RZ, RZ, 0x437c0000 ;  /* 0x437c0000ff117424 */ /* 0x000fe400078e00ff */
[----:B0-----:R-:W-:Y:S01]  /*0560*/  FADD R10, -R6, R9 ;  /* 0x00000009060a7221 */ /* 0x001fe20000000100 */
[C---:B------:R-:W-:Y:S01]  /*0570*/  IMAD.WIDE R8, R11.reuse, 0x4, R4 ;  /* 0x000000040b087825 */ /* 0x040fe200078e0204 */
[----:B------:R-:W-:-:S03]  /*0580*/  IADD3 R11, PT, PT, R11, UR8, RZ ;  /* 0x000000080b0b7c10 */ /* 0x000fc6000fffe0ff */
[----:B------:R-:W-:Y:S01]  /*0590*/  FFMA.SAT R12, R10, R15, 0.5 ;  /* 0x3f0000000a0c7423 */ /* 0x000fe2000000200f */
[----:B------:R-:W-:-:S03]  /*05a0*/  ISETP.GE.AND P0, PT, R11, UR4, PT ;  /* 0x000000040b007c0c */ /* 0x000fc6000bf06270 */
[----:B------:R-:W-:-:S04]  /*05b0*/  FFMA.RM R12, R12, R17, 12582913 ;  /* 0x4b4000010c0c7423 */ /* 0x000fc80000004011 */
[C---:B------:R-:W-:Y:S01]  /*05c0*/  FADD R15, R12.reuse, -12583039 ;  /* 0xcb40007f0c0f7421 */ /* 0x040fe20000000000 */
[----:B------:R-:W-:-:S03]  /*05d0*/  IMAD.SHL.U32 R12, R12, 0x800000, RZ ;  /* 0x008000000c0c7824 */ /* 0x000fc600078e00ff */
[----:B------:R-:W-:-:S04]  /*05e0*/  FFMA R15, R10, 1.4426950216293334961, -R15 ;  /* 0x3fb8aa3b0a0f7823 */ /* 0x000fc8000000080f */
[----:B------:R-:W-:-:S06]  /*05f0*/  FFMA R15, R10, 1.925963033500011079e-08, R15 ;  /* 0x32a570600a0f7823 */ /* 0x000fcc000000000f */
[----:B------:R-:W0:Y:S02]  /*0600*/  MUFU.EX2 R15, R15 ;  /* 0x0000000f000f7308 */ /* 0x000e240000000800 */
[----:B0-----:R-:W-:-:S04]  /*0610*/  FMUL R12, R12, R15 ;  /* 0x0000000f0c0c7220 */ /* 0x001fc80000400000 */
[----:B------:R-:W-:Y:S01]  /*0620*/  FADD R13, R12, R13 ;  /* 0x0000000d0c0d7221 */ /* 0x000fe20000000000 */
[----:B------:R1:W-:Y:S01]  /*0630*/  STG.E desc[UR10][R8.64], R12 ;  /* 0x0000000c08007986 */ /* 0x0003e2000c10190a */
[----:B------:R-:W-:Y:S05]  /*0640*/  @!P0 BRA `(.L_x_197) ;  /* 0xfffffffc00b48947 */ /* 0x000fea000383ffff */
[----:B------:R-:W-:Y:S05]  /*0650*/  BSYNC.RECONVERGENT B1 ;  /* 0x0000000000017941 */ /* 0x000fea0003800200 */
.L_x_196:
[----:B------:R-:W-:Y:S05]  /*0660*/  BRA `(.L_x_195) ;  /* 0x0000000000dc7947 */ /* 0x000fea0003800000 */
.L_x_194:
[----:B------:R-:W1:Y:S02]  /*0670*/  LDCU UR4, c[0x0][0x394] ;  /* 0x00007280ff0477ac */ /* 0x000e640008000800 */
[----:B-1----:R-:W-:-:S13]  /*0680*/  ISETP.GE.AND P0, PT, R0, UR4, PT ;  /* 0x0000000400007c0c */ /* 0x002fda000bf06270 */
[----:B------:R-:W-:Y:S05]  /*0690*/  @P0 BRA `(.L_x_195) ;  /* 0x0000000000d00947 */ /* 0x000fea0003800000 */
[----:B------:R-:W-:Y:S02]  /*06a0*/  IMAD.MOV.U32 R13, RZ, RZ, RZ ;  /* 0x000000ffff0d7224 */ /* 0x000fe400078e00ff */
[----:B------:R-:W-:-:S07]  /*06b0*/  IMAD.MOV.U32 R15, RZ, RZ, R7 ;  /* 0x000000ffff0f7224 */ /* 0x000fce00078e0007 */
.L_x_198:
[----:B------:R-:W-:-:S05]  /*06c0*/  IMAD.WIDE R20, R15, 0x10, R2 ;  /* 0x000000100f147825 */ /* 0x000fca00078e0202 */
[----:B--2---:R-:W0:Y:S01]  /*06d0*/  LDG.E.128.CONSTANT R8, desc[UR10][R20.64] ;  /* 0x0000000a14087981 */ /* 0x004e22000c1e9d00 */
[----:B------:R-:W-:Y:S02]  /*06e0*/  HFMA2 R12, -RZ, RZ, 0.96630859375, -0.0022525787353515625 ;  /* 0x3bbb989dff0c7431 */ /* 0x000fe400000001ff */
[C---:B0-----:R-:W-:Y:S01]  /*06f0*/  FADD R23, -R6.reuse, R8 ;  /* 0x0000000806177221 */ /* 0x041fe20000000100 */
[----:B------:R-:W-:Y:S02]  /*0700*/  IMAD.MOV.U32 R8, RZ, RZ, 0x437c0000 ;  /* 0x437c0000ff087424 */ /* 0x000fe400078e00ff */
[C---:B------:R-:W-:Y:S01]  /*0710*/  FADD R19, -R6.reuse, R9 ;  /* 0x0000000906137221 */ /* 0x040fe20000000100 */
[----:B------:R-:W-:Y:S01]  /*0720*/  FADD R21, -R6, R11 ;  /* 0x0000000b06157221 */ /* 0x000fe20000000100 */
[-C--:B------:R-:W-:Y:S02]  /*0730*/  FFMA.SAT R17, R23, R12.reuse, 0.5 ;  /* 0x3f00000017117423 */ /* 0x080fe4000000200c */
[----:B------:R-:W-:-:S02]  /*0740*/  FFMA.SAT R25, R19, R12, 0.5 ;  /* 0x3f00000013197423 */ /* 0x000fc4000000200c */
[-C--:B------:R-:W-:Y:S01]  /*0750*/  FFMA.RM R9, R17, R8.reuse, 12582913 ;  /* 0x4b40000111097423 */ /* 0x080fe20000004008 */
[----:B------:R-:W-:Y:S01]  /*0760*/  FADD R17, -R6, R10 ;  /* 0x0000000a06117221 */ /* 0x000fe20000000100 */
[----:B------:R-:W-:Y:S02]  /*0770*/  FFMA.RM R10, R25, R8, 12582913 ;  /* 0x4b400001190a7423 */ /* 0x000fe40000004008 */
[----:B------:R-:W-:Y:S01]  /*0780*/  FADD R16, R9, -12583039 ;  /* 0xcb40007f09107421 */ /* 0x000fe20000000000 */
[----:B------:R-:W-:Y:S01]  /*0790*/  FFMA.SAT R25, R17, R12, 0.5 ;  /* 0x3f00000011197423 */ /* 0x000fe2000000200c */
[----:B------:R-:W-:Y:S01]  /*07a0*/  FADD R18, R10, -12583039 ;  /* 0xcb40007f0a127421 */ /* 0x000fe20000000000 */
[----:B------:R-:W-:Y:S02]  /*07b0*/  IMAD.SHL.U32 R9, R9, 0x800000, RZ ;  /* 0x0080000009097824 */ /* 0x000fe400078e00ff */
[----:B------:R-:W-:Y:S01]  /*07c0*/  FFMA R16, R23, 1.4426950216293334961, -R16 ;  /* 0x3fb8aa3b17107823 */ /* 0x000fe20000000810 */
[----:B------:R-:W-:Y:S01]  /*07d0*/  FFMA.RM R11, R25, R8, 12582913 ;  /* 0x4b400001190b7423 */ /* 0x000fe20000004008 */
[----:B------:R-:W-:-:S02]  /*07e0*/  FFMA R18, R19, 1.4426950216293334961, -R18 ;  /* 0x3fb8aa3b13127823 */ /* 0x000fc40000000812 */
[----:B------:R-:W-:Y:S01]  /*07f0*/  FFMA R16, R23, 1.925963033500011079e-08, R16 ;  /* 0x32a5706017107823 */ /* 0x000fe20000000010 */
[----:B------:R-:W-:Y:S01]  /*0800*/  FFMA.SAT R23, R21, R12, 0.5 ;  /* 0x3f00000015177423 */ /* 0x000fe2000000200c */
[----:B------:R-:W-:Y:S01]  /*0810*/  FFMA R12, R19, 1.925963033500011079e-08, R18 ;  /* 0x32a57060130c7823 */ /* 0x000fe20000000012 */
[----:B------:R-:W-:Y:S02]  /*0820*/  FADD R20, R11, -12583039 ;  /* 0xcb40007f0b147421 */ /* 0x000fe40000000000 */
[----:B------:R-:W-:Y:S01]  /*0830*/  FFMA.RM R8, R23, R8, 12582913 ;  /* 0x4b40000117087423 */ /* 0x000fe20000004008 */
[----:B------:R-:W0:Y:S01]  /*0840*/  MUFU.EX2 R16, R16 ;  /* 0x0000001000107308 */ /* 0x000e220000000800 */
[C---:B------:R-:W-:Y:S02]  /*0850*/  FFMA R20, R17.reuse, 1.4426950216293334961, -R20 ;  /* 0x3fb8aa3b11147823 */ /* 0x040fe40000000814 */
[----:B------:R-:W-:Y:S02]  /*0860*/  FADD R18, R8, -12583039 ;  /* 0xcb40007f08127421 */ /* 0x000fe40000000000 */
[----:B------:R-:W-:Y:S01]  /*0870*/  FFMA R20, R17, 1.925963033500011079e-08, R20 ;  /* 0x32a5706011147823 */ /* 0x000fe20000000014 */
[----:B------:R-:W-:Y:S01]  /*0880*/  SHF.L.U32 R17, R10, 0x17, RZ ;  /* 0x000000170a117819 */ /* 0x000fe200000006ff */
[----:B------:R-:W-:Y:S01]  /*0890*/  FFMA R18, R21, 1.4426950216293334961, -R18 ;  /* 0x3fb8aa3b15127823 */ /* 0x000fe20000000812 */
[----:B------:R-:W1:Y:S01]  /*08a0*/  MUFU.EX2 R12, R12 ;  /* 0x0000000c000c7308 */ /* 0x000e620000000800 */
[----:B------:R-:W-:-:S02]  /*08b0*/  IMAD.SHL.U32 R10, R11, 0x800000, RZ ;  /* 0x008000000b0a7824 */ /* 0x000fc400078e00ff */
[----:B------:R-:W-:Y:S01]  /*08c0*/  FFMA R18, R21, 1.925963033500011079e-08, R18 ;  /* 0x32a5706015127823 */ /* 0x000fe20000000012 */
[----:B------:R-:W-:-:S04]  /*08d0*/  IMAD.SHL.U32 R11, R8, 0x800000, RZ ;  /* 0x00800000080b7824 */ /* 0x000fc800078e00ff */
[----:B------:R-:W2:Y:S01]  /*08e0*/  MUFU.EX2 R19, R20 ;  /* 0x0000001400137308 */ /* 0x000ea20000000800 */
[----:B0-----:R-:W-:-:S07]  /*08f0*/  FMUL R8, R9, R16 ;  /* 0x0000001009087220 */ /* 0x001fce0000400000 */
[----:B------:R-:W0:Y:S01]  /*0900*/  MUFU.EX2 R18, R18 ;  /* 0x0000001200127308 */ /* 0x000e220000000800 */
[----:B-1----:R-:W-:Y:S01]  /*0910*/  FMUL R9, R17, R12 ;  /* 0x0000000c11097220 */ /* 0x002fe20000400000 */
[C---:B------:R-:W-:Y:S01]  /*0920*/  IMAD.WIDE R16, R15.reuse, 0x10, R4 ;  /* 0x000000100f107825 */ /* 0x040fe200078e0204 */
[----:B------:R-:W-:-:S03]  /*0930*/  IADD3 R15, PT, PT, R15, UR8, RZ ;  /* 0x000000080f0f7c10 */ /* 0x000fc6000fffe0ff */
[----:B--2---:R-:W-:Y:S01]  /*0940*/  FMUL R10, R10, R19 ;  /* 0x000000130a0a7220 */ /* 0x004fe20000400000 */
[----:B------:R-:W-:-:S04]  /*0950*/  FADD R19, R8, R9 ;  /* 0x0000000908137221 */ /* 0x000fc80000000000 */
[----:B------:R-:W-:Y:S01]  /*0960*/  FADD R12, R10, R19 ;  /* 0x000000130a0c7221 */ /* 0x000fe20000000000 */
[----:B0-----:R-:W-:Y:S01]  /*0970*/  FMUL R11, R11, R18 ;  /* 0x000000120b0b7220 */ /* 0x001fe20000400000 */
[----:B------:R-:W-:-:S03]  /*0980*/  IMAD.SHL.U32 R18, R15, 0x4, RZ ;  /* 0x000000040f127824 */ /* 0x000fc600078e00ff */
[----:B------:R-:W-:Y:S01]  /*0990*/  FADD R12, R11, R12 ;  /* 0x0000000c0b0c7221 */ /* 0x000fe20000000000 */
[----:B------:R2:W-:Y:S01]  /*09a0*/  STG.E.128 desc[UR10][R16.64], R8 ;  /* 0x0000000810007986 */ /* 0x0005e2000c101d0a */
[----:B------:R-:W-:Y:S02]  /*09b0*/  ISETP.GE.AND P0, PT, R18, UR4, PT ;  /* 0x0000000412007c0c */ /* 0x000fe4000bf06270 */
[----:B------:R-:W-:-:S11]  /*09c0*/  FADD R13, R12, R13 ;  /* 0x0000000d0c0d7221 */ /* 0x000fd60000000000 */
[----:B------:R-:W-:Y:S05]  /*09d0*/  @!P0 BRA `(.L_x_198) ;  /* 0xfffffffc00388947 */ /* 0x000fea000383ffff */
.L_x_195:
[----:B------:R-:W-:Y:S05]  /*09e0*/  BSYNC.RECONVERGENT B0 ;  /* 0x0000000000007941 */ /* 0x000fea0003800200 */
.L_x_193:
[----:B------:R3:W-:Y:S01]  /*09f0*/  STS [R0+UR7+0x4], R13 ;  /* 0x0000040d00007988 */ /* 0x0007e20008000807 */
[----:B------:R-:W-:Y:S01]  /*0a00*/  UISETP.GE.U32.AND UP0, UPT, UR8, 0x2, UPT ;  /* 0x000000020800788c */ /* 0x000fe2000bf06070 */
[----:B-12---:R-:W-:Y:S01]  /*0a10*/  VIADD R8, R0, UR7 ;  /* 0x0000000700087c36 */ /* 0x006fe20008000000 */
[----:B------:R-:W-:Y:S07]  /*0a20*/  BAR.SYNC.DEFER_BLOCKING 0x0 ;  /* 0x0000000000007b1d */ /* 0x000fee0000010000 */
[----:B---3--:R-:W-:Y:S05]  /*0a30*/  BRA.U !UP0, `(.L_x_199) ;  /* 0x0000000108307547 */ /* 0x008fea000b800000 */
[----:B------:R-:W-:-:S07]  /*0a40*/  MOV R2, UR8 ;  /* 0x0000000800027c02 */ /* 0x000fce0008000f00 */
.L_x_200:
[----:B------:R-:W-:-:S04]  /*0a50*/  SHF.R.U32.HI R10, RZ, 0x1, R2 ;  /* 0x00000001ff0a7819 */ /* 0x000fc80000011602 */
[----:B------:R-:W-:-:S13]  /*0a60*/  ISETP.GE.U32.AND P0, PT, R7, R10, PT ;  /* 0x0000000a0700720c */ /* 0x000fda0003f06070 */
[----:B------:R-:W-:Y:S01]  /*0a70*/  @!P0 IMAD R3, R10, 0x4, R8 ;  /* 0x000000040a038824 */ /* 0x000fe200078e0208 */
[----:B0-----:R-:W-:Y:S05]  /*0a80*/  @!P0 LDS R6, [R0+UR7+0x4] ;  /* 0x0000040700068984 */ /* 0x001fea0008000800 */
[----:B------:R-:W0:Y:S02]  /*0a90*/  @!P0 LDS R3, [R3+0x4] ;  /* 0x0000040003038984 */ /* 0x000e240000000800 */
[----:B0-----:R-:W-:-:S05]  /*0aa0*/  @!P0 FADD R9, R3, R6 ;  /* 0x0000000603098221 */ /* 0x001fca0000000000 */
[----:B------:R1:W-:Y:S01]  /*0ab0*/  @!P0 STS [R0+UR7+0x4], R9 ;  /* 0x0000040900008988 */ /* 0x0003e20008000807 */
[----:B------:R-:W-:Y:S01]  /*0ac0*/  BAR.SYNC.DEFER_BLOCKING 0x0 ;  /* 0x0000000000007b1d */ /* 0x000fe20000010000 */
[----:B------:R-:W-:Y:S02]  /*0ad0*/  ISETP.GT.U32.AND P0, PT, R2, 0x3, PT ;  /* 0x000000030200780c */ /* 0x000fe40003f04070 */
[----:B------:R-:W-:-:S11]  /*0ae0*/  MOV R2, R10 ;  /* 0x0000000a00027202 */ /* 0x000fd60000000f00 */
[----:B-1----:R-:W-:Y:S05]  /*0af0*/  @P0 BRA `(.L_x_200) ;  /* 0xfffffffc00d40947 */ /* 0x002fea000383ffff */
.L_x_199:
[----:B------:R-:W1:Y:S01]  /*0b00*/  LDS R3, [UR7+0x4] ;  /* 0x00000407ff037984 */ /* 0x000e620008000800 */
[----:B------:R-:W-:-:S13]  /*0b10*/  ISETP.NE.AND P0, PT, R14, RZ, PT ;  /* 0x000000ff0e00720c */ /* 0x000fda0003f05270 */
[----:B------:R-:W-:Y:S05]  /*0b20*/  @!P0 BRA `(.L_x_201) ;  /* 0x0000000000608947 */ /* 0x000fea0003800000 */
[----:B------:R-:W2:Y:S01]  /*0b30*/  LDCU UR4, c[0x0][0x394] ;  /* 0x00007280ff0477ac */ /* 0x000ea20008000800 */
[----:B------:R-:W3:Y:S01]  /*0b40*/  LDCU UR5, c[0x0][0x394] ;  /* 0x00007280ff0577ac */ /* 0x000ee20008000800 */
[----:B--2---:R-:W-:-:S13]  /*0b50*/  ISETP.GE.AND P0, PT, R7, UR4, PT ;  /* 0x0000000407007c0c */ /* 0x004fda000bf06270 */
[----:B---3--:R-:W-:Y:S05]  /*0b60*/  @P0 EXIT ;  /* 0x000000000000094d */ /* 0x008fea0003800000 */
.L_x_204:
[----:B------:R-:W-:-:S05]  /*0b70*/  IMAD.WIDE R8, R7, 0x4, R4 ;  /* 0x0000000407087825 */ /* 0x000fca00078e0204 */
[----:B------:R-:W2:Y:S01]  /*0b80*/  LDG.E R0, desc[UR10][R8.64] ;  /* 0x0000000a08007981 */ /* 0x000ea2000c1e1900 */
[----:B-1----:R-:W1:Y:S01]  /*0b90*/  MUFU.RCP R2, R3 ;  /* 0x0000000300027308 */ /* 0x002e620000001000 */
[----:B------:R-:W-:Y:S01]  /*0ba0*/  BSSY.RECONVERGENT B0, `(.L_x_202) ;  /* 0x000000b000007945 */ /* 0x000fe20003800200 */
[----:B-1----:R-:W-:-:S04]  /*0bb0*/  FFMA R11, -R3, R2, 1 ;  /* 0x3f800000030b7423 */ /* 0x002fc80000000102 */
[----:B------:R-:W-:Y:S02]  /*0bc0*/  FFMA R11, R2, R11, R2 ;  /* 0x0000000b020b7223 */ /* 0x000fe40000000002 */
[----:B--2---:R-:W1:Y:S02]  /*0bd0*/  FCHK P0, R0, R3 ;  /* 0x0000000300007302 */ /* 0x004e640000000000 */
[----:B------:R-:W-:-:S04]  /*0be0*/  FFMA R2, R0, R11, RZ ;  /* 0x0000000b00027223 */ /* 0x000fc800000000ff */
[----:B0-----:R-:W-:-:S04]  /*0bf0*/  FFMA R6, -R3, R2, R0 ;  /* 0x0000000203067223 */ /* 0x001fc80000000100 */
[----:B------:R-:W-:Y:S01]  /*0c00*/  FFMA R11, R11, R6, R2 ;  /* 0x000000060b0b7223 */ /* 0x000fe20000000002 */
[----:B-1----:R-:W-:Y:S06]  /*0c10*/  @!P0 BRA `(.L_x_203) ;  /* 0x00000000000c8947 */ /* 0x002fec0003800000 */
[----:B------:R-:W-:-:S07]  /*0c20*/  MOV R2, 0xc40 ;  /* 0x00000c4000027802 */ /* 0x000fce0000000f00 */
[----:B------:R-:W-:Y:S05]  /*0c30*/  CALL.REL.NOINC `($__internal_1_$__cuda_sm3x_div_rn_noftz_f32_slowpath) ;  /* 0x00000004005c7944 */ /* 0x000fea0003c00000 */
[----:B------:R-:W-:-:S07]  /*0c40*/  IMAD.MOV.U32 R11, RZ, RZ, R0 ;  /* 0x000000ffff0b7224 */ /* 0x000fce00078e0000 */
.L_x_203:
[----:B------:R-:W-:Y:S05]  /*0c50*/  BSYNC.RECONVERGENT B0 ;  /* 0x0000000000007941 */ /* 0x000fea0003800200 */
.L_x_202:
[----:B------:R2:W-:Y:S01]  /*0c60*/  STG.E desc[UR10][R8.64], R11 ;  /* 0x0000000b08007986 */ /* 0x0005e2000c10190a */
[----:B------:R-:W-:-:S04]  /*0c70*/  IADD3 R7, PT, PT, R7, UR8, RZ ;  /* 0x0000000807077c10 */ /* 0x000fc8000fffe0ff */
[----:B------:R-:W-:-:S13]  /*0c80*/  ISETP.GE.AND P0, PT, R7, UR5, PT ;  /* 0x0000000507007c0c */ /* 0x000fda000bf06270 */
[----:B--2---:R-:W-:Y:S05]  /*0c90*/  @!P0 BRA `(.L_x_204) ;  /* 0xfffffffc00b48947 */ /* 0x004fea000383ffff */
[----:B------:R-:W-:Y:S05]  /*0ca0*/  EXIT ;  /* 0x000000000000794d */ /* 0x000fea0003800000 */
.L_x_201:
[----:B------:R-:W2:Y:S02]  /*0cb0*/  LDCU UR4, c[0x0][0x394] ;  /* 0x00007280ff0477ac */ /* 0x000ea40008000800 */
[----:B--2---:R-:W-:-:S13]  /*0cc0*/  ISETP.GE.AND P0, PT, R0, UR4, PT ;  /* 0x0000000400007c0c */ /* 0x004fda000bf06270 */
[----:B------:R-:W-:Y:S05]  /*0cd0*/  @P0 EXIT ;  /* 0x000000000000094d */ /* 0x000fea0003800000 */
[----:B-1----:R-:W-:Y:S01]  /*0ce0*/  VIADD R0, R3, 0x1800000 ;  /* 0x0180000003007836 */ /* 0x002fe20000000000 */
[----:B------:R-:W1:Y:S04]  /*0cf0*/  LDCU UR4, c[0x0][0x394] ;  /* 0x00007280ff0477ac */ /* 0x000e680008000800 */
[----:B------:R-:W-:-:S04]  /*0d00*/  LOP3.LUT R0, R0, 0x7f800000, RZ, 0xc0, !PT ;  /* 0x7f80000000007812 */ /* 0x000fc800078ec0ff */
[----:B------:R-:W-:-:S13]  /*0d10*/  ISETP.GT.U32.AND P0, PT, R0, 0x1ffffff, PT ;  /* 0x01ffffff0000780c */ /* 0x000fda0003f04070 */
[----:B-1----:R-:W-:Y:S05]  /*0d20*/  @P0 BRA `(.L_x_205) ;  /* 0x00000000000c0947 */ /* 0x002fea0003800000 */
[----:B------:R-:W-:-:S07]  /*0d30*/  MOV R2, 0xd50 ;  /* 0x00000d5000027802 */ /* 0x000fce0000000f00 */
[----:B0-----:R-:W-:Y:S05]  /*0d40*/  CALL.REL.NOINC `($__internal_0_$__cuda_sm20_rcp_rn_f32_slowpath) ;  /* 0x0000000000447944 */ /* 0x001fea0003c00000 */
[----:B------:R-:W-:Y:S05]  /*0d50*/  BRA `(.L_x_206) ;  /* 0x0000000000107947 */ /* 0x000fea0003800000 */
.L_x_205:
[----:B------:R-:W1:Y:S02]  /*0d60*/  MUFU.RCP R2, R3 ;  /* 0x0000000300027308 */ /* 0x000e640000001000 */
[----:B-1----:R-:W-:-:S04]  /*0d70*/  FFMA R0, R3, R2, -1 ;  /* 0xbf80000003007423 */ /* 0x002fc80000000002 */
[----:B------:R-:W-:-:S04]  /*0d80*/  FADD.FTZ R0, -R0, -RZ ;  /* 0x800000ff00007221 */ /* 0x000fc80000010100 */
[----:B------:R-:W-:-:S07]  /*0d90*/  FFMA R0, R2, R0, R2 ;  /* 0x0000000002007223 */ /* 0x000fce0000000002 */
.L_x_206:
[----:B-1----:R-:W-:-:S05]  /*0da0*/  IMAD.WIDE R2, R7, 0x10, R4 ;  /* 0x0000001007027825 */ /* 0x002fca00078e0204 */
[----:B------:R-:W2:Y:S01]  /*0db0*/  LDG.E.128 R8, desc[UR10][R2.64] ;  /* 0x0000000a02087981 */ /* 0x000ea2000c1e1d00 */
[----:B------:R-:W-:-:S05]  /*0dc0*/  IADD3 R7, PT, PT, R7, UR8, RZ ;  /* 0x0000000807077c10 */ /* 0x000fca000fffe0ff */
[----:B0-----:R-:W-:-:S05]  /*0dd0*/  IMAD.SHL.U32 R6, R7, 0x4, RZ ;  /* 0x0000000407067824 */ /* 0x001fca00078e00ff */
[----:B------:R-:W-:Y:S01]  /*0de0*/  ISETP.GE.AND P0, PT, R6, UR4, PT ;  /* 0x0000000406007c0c */ /* 0x000fe2000bf06270 */
[C---:B--2---:R-:W-:Y:S01]  /*0df0*/  FMUL R8, R0.reuse, R8 ;  /* 0x0000000800087220 */ /* 0x044fe20000400000 */
[C---:B------:R-:W-:Y:S01]  /*0e00*/  FMUL R9, R0.reuse, R9 ;  /* 0x0000000900097220 */ /* 0x040fe20000400000 */
[C---:B------:R-:W-:Y:S01]  /*0e10*/  FMUL R10, R0.reuse, R10 ;  /* 0x0000000a000a7220 */ /* 0x040fe20000400000 */
[----:B------:R-:W-:-:S05]  /*0e20*/  FMUL R11, R0, R11 ;  /* 0x0000000b000b7220 */ /* 0x000fca0000400000 */
[----:B------:R1:W-:Y:S04]  /*0e30*/  STG.E.128 desc[UR10][R2.64], R8 ;  /* 0x0000000802007986 */ /* 0x0003e8000c101d0a */
[----:B------:R-:W-:Y:S05]  /*0e40*/  @!P0 BRA `(.L_x_206) ;  /* 0xfffffffc00d48947 */ /* 0x000fea000383ffff */
[----:B------:R-:W-:Y:S05]  /*0e50*/  EXIT ;  /* 0x000000000000794d */ /* 0x000fea0003800000 */
        .weak           $__internal_0_$__cuda_sm20_rcp_rn_f32_slowpath
        .type           $__internal_0_$__cuda_sm20_rcp_rn_f32_slowpath,@function
        .size           $__internal_0_$__cuda_sm20_rcp_rn_f32_slowpath,($__internal_1_$__cuda_sm3x_div_rn_noftz_f32_slowpath - $__internal_0_$__cuda_sm20_rcp_rn_f32_slowpath)
$__internal_0_$__cuda_sm20_rcp_rn_f32_slowpath:
[----:B------:R-:W-:-:S04]  /*0e60*/  SHF.L.U32 R0, R3, 0x1, RZ ;  /* 0x0000000103007819 */ /* 0x000fc800000006ff */
[----:B------:R-:W-:Y:S01]  /*0e70*/  SHF.R.U32.HI R6, RZ, 0x18, R0 ;  /* 0x00000018ff067819 */ /* 0x000fe20000011600 */
[----:B------:R-:W-:-:S03]  /*0e80*/  IMAD.MOV.U32 R0, RZ, RZ, R3 ;  /* 0x000000ffff007224 */ /* 0x000fc600078e0003 */
[----:B------:R-:W-:-:S13]  /*0e90*/  ISETP.NE.U32.AND P0, PT, R6, RZ, PT ;  /* 0x000000ff0600720c */ /* 0x000fda0003f05070 */
[----:B------:R-:W-:Y:S05]  /*0ea0*/  @P0 BRA `(.L_x_207) ;  /* 0x00000000002c0947 */ /* 0x000fea0003800000 */
[----:B------:R-:W-:-:S04]  /*0eb0*/  SHF.L.U32 R3, R0, 0x1, RZ ;  /* 0x0000000100037819 */ /* 0x000fc800000006ff */
[----:B------:R-:W-:-:S13]  /*0ec0*/  ISETP.NE.AND P0, PT, R3, RZ, PT ;  /* 0x000000ff0300720c */ /* 0x000fda0003f05270 */
[----:B------:R2:W3:Y:S01]  /*0ed0*/  @!P0 MUFU.RCP R3, R0 ;  /* 0x0000000000038308 */ /* 0x0004e20000001000 */
[----:B------:R-:W-:Y:S05]  /*0ee0*/  @!P0 BRA `(.L_x_208) ;  /* 0x0000000000a48947 */ /* 0x000fea0003800000 */
[----:B------:R-:W-:-:S04]  /*0ef0*/  FFMA R6, R0, 1.84467440737095516160e+19, RZ ;  /* 0x5f80000000067823 */ /* 0x000fc800000000ff */
[----:B---3--:R-:W2:Y:S02]  /*0f00*/  MUFU.RCP R3, R6 ;  /* 0x0000000600037308 */ /* 0x008ea40000001000 */
[----:B--2---:R-:W-:-:S04]  /*0f10*/  FFMA R0, R6, R3, -1 ;  /* 0xbf80000006007423 */ /* 0x004fc80000000003 */
[----:B------:R-:W-:-:S04]  /*0f20*/  FADD.FTZ R0, -R0, -RZ ;  /* 0x800000ff00007221 */ /* 0x000fc80000010100 */
[----:B------:R-:W-:-:S04]  /*0f30*/  FFMA R0, R3, R0, R3 ;  /* 0x0000000003007223 */ /* 0x000fc80000000003 */
[----:B------:R-:W-:Y:S01]  /*0f40*/  FFMA R3, R0, 1.84467440737095516160e+19, RZ ;  /* 0x5f80000000037823 */ /* 0x000fe200000000ff */
[----:B------:R-:W-:Y:S06]  /*0f50*/  BRA `(.L_x_208) ;  /* 0x0000000000887947 */ /* 0x000fec0003800000 */
.L_x_207:
[----:B------:R-:W-:-:S05]  /*0f60*/  VIADD R3, R6, 0xffffff03 ;  /* 0xffffff0306037836 */ /* 0x000fca0000000000 */
[----:B------:R-:W-:-:S13]  /*0f70*/  ISETP.GT.U32.AND P0, PT, R3, 0x1, PT ;  /* 0x000000010300780c */ /* 0x000fda0003f04070 */
[----:B------:R-:W-:Y:S05]  /*0f80*/  @P0 BRA `(.L_x_209) ;  /* 0x0000000000780947 */ /* 0x000fea0003800000 */
[----:B------:R-:W-:Y:S01]  /*0f90*/  LOP3.LUT R8, R0, 0x7fffff, RZ, 0xc0, !PT ;  /* 0x007fffff00087812 */ /* 0x000fe200078ec0ff */
[----:B------:R-:W-:-:S03]  /*0fa0*/  HFMA2 R12, -RZ, RZ, 0, 1.78813934326171875e-07 ;  /* 0x00000003ff0c7431 */ /* 0x000fc600000001ff */
[----:B------:R-:W-:-:S04]  /*0fb0*/  LOP3.LUT R8, R8, 0x3f800000, RZ, 0xfc, !PT ;  /* 0x3f80000008087812 */ /* 0x000fc800078efcff */
[----:B------:R-:W0:Y:S01]  /*0fc0*/  MUFU.RCP R9, R8 ;  /* 0x0000000800097308 */ /* 0x000e220000001000 */
[----:B------:R-:W-:Y:S01]  /*0fd0*/  SHF.L.U32 R13, R12, R3, RZ ;  /* 0x000000030c0d7219 */ /* 0x000fe200000006ff */
[----:B0-----:R-:W-:-:S04]  /*0fe0*/  FFMA R10, R8, R9, -1 ;  /* 0xbf800000080a7423 */ /* 0x001fc80000000009 */
[----:B------:R-:W-:-:S04]  /*0ff0*/  FADD.FTZ R10, -R10, -RZ ;  /* 0x800000ff0a0a7221 */ /* 0x000fc80000010100 */
[CCC-:B------:R-:W-:Y:S01]  /*1000*/  FFMA.RM R11, R9.reuse, R10.reuse, R9.reuse ;  /* 0x0000000a090b7223 */ /* 0x1c0fe20000004009 */
[----:B------:R-:W-:-:S04]  /*1010*/  FFMA.RP R10, R9, R10, R9 ;  /* 0x0000000a090a7223 */ /* 0x000fc80000008009 */
[C---:B------:R-:W-:Y:S02]  /*1020*/  LOP3.LUT R9, R11.reuse, 0x7fffff, RZ, 0xc0, !PT ;  /* 0x007fffff0b097812 */ /* 0x040fe400078ec0ff */
[----:B------:R-:W-:Y:S02]  /*1030*/  FSETP.NEU.FTZ.AND P0, PT, R11, R10, PT ;  /* 0x0000000a0b00720b */ /* 0x000fe40003f1d000 */
[----:B------:R-:W-:Y:S02]  /*1040*/  LOP3.LUT R10, R9, 0x800000, RZ, 0xfc, !PT ;  /* 0x00800000090a7812 */ /* 0x000fe400078efcff */
[----:B------:R-:W-:Y:S02]  /*1050*/  SEL R9, RZ, 0xffffffff, !P0 ;  /* 0xffffffffff097807 */ /* 0x000fe40004000000 */
[----:B------:R-:W-:-:S03]  /*1060*/  LOP3.LUT R8, R13, R10, RZ, 0xc0, !PT ;  /* 0x0000000a0d087212 */ /* 0x000fc600078ec0ff */
[----:B------:R-:W-:Y:S01]  /*1070*/  IMAD.MOV R9, RZ, RZ, -R9 ;  /* 0x000000ffff097224 */ /* 0x000fe200078e0a09 */
[----:B------:R-:W-:-:S04]  /*1080*/  SHF.R.U32.HI R8, RZ, R3, R8 ;  /* 0x00000003ff087219 */ /* 0x000fc80000011608 */
[----:B------:R-:W-:Y:S02]  /*1090*/  LOP3.LUT P1, RZ, R9, R3, R10, 0xf8, !PT ;  /* 0x0000000309ff7212 */ /* 0x000fe4000782f80a */
[C---:B------:R-:W-:Y:S02]  /*10a0*/  LOP3.LUT P0, RZ, R8.reuse, 0x1, RZ, 0xc0, !PT ;  /* 0x0000000108ff7812 */ /* 0x040fe4000780c0ff */
[----:B------:R-:W-:-:S04]  /*10b0*/  LOP3.LUT P2, RZ, R8, 0x2, RZ, 0xc0, !PT ;  /* 0x0000000208ff7812 */ /* 0x000fc8000784c0ff */
[----:B------:R-:W-:Y:S02]  /*10c0*/  PLOP3.LUT P0, PT, P0, P1, P2, 0xe0, 0x0 ;  /* 0x000000000000781c */ /* 0x000fe40000703c20 */
[----:B------:R-:W-:Y:S02]  /*10d0*/  LOP3.LUT P1, RZ, R0, 0x7fffff, RZ, 0xc0, !PT ;  /* 0x007fffff00ff7812 */ /* 0x000fe4000782c0ff */
[----:B------:R-:W-:-:S04]  /*10e0*/  SEL R3, RZ, 0x1, !P0 ;  /* 0x00000001ff037807 */ /* 0x000fc80004000000 */
[----:B------:R-:W-:-:S04]  /*10f0*/  IADD3 R3, PT, PT, -R3, RZ, RZ ;  /* 0x000000ff03037210 */ /* 0x000fc80007ffe1ff */
[----:B------:R-:W-:Y:S01]  /*1100*/  ISETP.GE.AND P0, PT, R3, RZ, PT ;  /* 0x000000ff0300720c */ /* 0x000fe20003f06270 */
[----:B------:R-:W-:-:S05]  /*1110*/  VIADD R3, R6, 0xffffff04 ;  /* 0xffffff0406037836 */ /* 0x000fca0000000000 */
[----:B------:R-:W-:-:S07]  /*1120*/  SHF.R.U32.HI R3, RZ, R3, R10 ;  /* 0x00000003ff037219 */ /* 0x000fce000001160a */
[----:B------:R-:W-:-:S05]  /*1130*/  @!P0 IADD3 R3, PT, PT, R3, 0x1, RZ ;  /* 0x0000000103038810 */ /* 0x000fca0007ffe0ff */
[----:B------:R-:W-:-:S05]  /*1140*/  @!P1 IMAD.SHL.U32 R3, R3, 0x2, RZ ;  /* 0x0000000203039824 */ /* 0x000fca00078e00ff */
[----:B------:R-:W-:Y:S01]  /*1150*/  LOP3.LUT R3, R3, 0x80000000, R0, 0xf8, !PT ;  /* 0x8000000003037812 */ /* 0x000fe200078ef800 */
[----:B------:R-:W-:Y:S06]  /*1160*/  BRA `(.L_x_208) ;  /* 0x0000000000047947 */ /* 0x000fec0003800000 */
.L_x_209:
[----:B------:R0:W1:Y:S02]  /*1170*/  MUFU.RCP R3, R0 ;  /* 0x0000000000037308 */ /* 0x0000640000001000 */
.L_x_208:
[----:B0123--:R-:W-:Y:S01]  /*1180*/  MOV R0, R3 ;  /* 0x0000000300007202 */ /* 0x00ffe20000000f00 */
[----:B------:R-:W-:-:S04]  /*1190*/  IMAD.MOV.U32 R3, RZ, RZ, 0x0 ;  /* 0x00000000ff037424 */ /* 0x000fc800078e00ff */
[----:B------:R-:W-:Y:S05]  /*11a0*/  RET.REL.NODEC R2 `(_Z22batched_softmax_kernelPKfPfii) ;  /* 0xffffffec02947950 */ /* 0x000fea0003c3ffff */
        .weak           $__internal_1_$__cuda_sm3x_div_rn_noftz_f32_slowpath
        .type           $__internal_1_$__cuda_sm3x_div_rn_noftz_f32_slowpath,@function
        .size           $__internal_1_$__cuda_sm3x_div_rn_noftz_f32_slowpath,(.L_x_240 - $__internal_1_$__cuda_sm3x_div_rn_noftz_f32_slowpath)
$__internal_1_$__cuda_sm3x_div_rn_noftz_f32_slowpath:
[--C-:B------:R-:W-:Y:S01]  /*11b0*/  SHF.R.U32.HI R10, RZ, 0x17, R3.reuse ;  /* 0x00000017ff0a7819 */ /* 0x100fe20000011603 */
[----:B------:R-:W-:Y:S01]  /*11c0*/  BSSY.RECONVERGENT B1, `(.L_x_210) ;  /* 0x0000064000017945 */ /* 0x000fe20003800200 */
[----:B------:R-:W-:Y:S01]  /*11d0*/  SHF.R.U32.HI R6, RZ, 0x17, R0 ;  /* 0x00000017ff067819 */ /* 0x000fe20000011600 */
[----:B------:R-:W-:Y:S01]  /*11e0*/  IMAD.MOV.U32 R12, RZ, RZ, R3 ;  /* 0x000000ffff0c7224 */ /* 0x000fe200078e0003 */
[----:B------:R-:W-:Y:S02]  /*11f0*/  LOP3.LUT R10, R10, 0xff, RZ, 0xc0, !PT ;  /* 0x000000ff0a0a7812 */ /* 0x000fe400078ec0ff */
[----:B------:R-:W-:Y:S02]  /*1200*/  LOP3.LUT R16, R6, 0xff, RZ, 0xc0, !PT ;  /* 0x000000ff06107812 */ /* 0x000fe400078ec0ff */
[----:B------:R-:W-:Y:S02]  /*1210*/  IADD3 R13, PT, PT, R10, -0x1, RZ ;  /* 0xffffffff0a0d7810 */ /* 0x000fe40007ffe0ff */
[----:B------:R-:W-:Y:S01]  /*1220*/  MOV R11, R0 ;  /* 0x00000000000b7202 */ /* 0x000fe20000000f00 */
[----:B------:R-:W-:Y:S01]  /*1230*/  VIADD R14, R16, 0xffffffff ;  /* 0xffffffff100e7836 */ /* 0x000fe20000000000 */
[----:B------:R-:W-:-:S04]  /*1240*/  ISETP.GT.U32.AND P0, PT, R13, 0xfd, PT ;  /* 0x000000fd0d00780c */ /* 0x000fc80003f04070 */
[----:B------:R-:W-:-:S13]  /*1250*/  ISETP.GT.U32.OR P0, PT, R14, 0xfd, P0 ;  /* 0x000000fd0e00780c */ /* 0x000fda0000704470 */
[----:B------:R-:W-:Y:S01]  /*1260*/  @!P0 MOV R6, RZ ;  /* 0x000000ff00068202 */ /* 0x000fe20000000f00 */
[----:B------:R-:W-:Y:S06]  /*1270*/  @!P0 BRA `(.L_x_211) ;  /* 0x00000000005c8947 */ /* 0x000fec0003800000 */
[----:B------:R-:W-:Y:S02]  /*1280*/  FSETP.GTU.FTZ.AND P1, PT, |R3|, +INF , PT ;  /* 0x7f8000000300780b */ /* 0x000fe40003f3c200 */
[----:B------:R-:W-:-:S04]  /*1290*/  FSETP.GTU.FTZ.AND P0, PT, |R0|, +INF , PT ;  /* 0x7f8000000000780b */ /* 0x000fc80003f1c200 */
[----:B------:R-:W-:-:S13]  /*12a0*/  PLOP3.LUT P0, PT, P0, P1, PT, 0xf8, 0x8f ;  /* 0x00000000008f781c */ /* 0x000fda0000703f70 */
[----:B------:R-:W-:Y:S05]  /*12b0*/  @P0 BRA `(.L_x_212) ;  /* 0x00000004004c0947 */ /* 0x000fea0003800000 */
[----:B------:R-:W-:-:S13]  /*12c0*/  LOP3.LUT P0, RZ, R12, 0x7fffffff, R11, 0xc8, !PT ;  /* 0x7fffffff0cff7812 */ /* 0x000fda000780c80b */
[----:B------:R-:W-:Y:S05]  /*12d0*/  @!P0 BRA `(.L_x_213) ;  /* 0x00000004003c8947 */ /* 0x000fea0003800000 */
[C---:B------:R-:W-:Y:S02]  /*12e0*/  FSETP.NEU.FTZ.AND P2, PT, |R0|.reuse, +INF , PT ;  /* 0x7f8000000000780b */ /* 0x040fe40003f5d200 */
[----:B------:R-:W-:Y:S02]  /*12f0*/  FSETP.NEU.FTZ.AND P1, PT, |R3|, +INF , PT ;  /* 0x7f8000000300780b */ /* 0x000fe40003f3d200 */
[----:B------:R-:W-:-:S11]  /*1300*/  FSETP.NEU.FTZ.AND P0, PT, |R0|, +INF , PT ;  /* 0x7f8000000000780b */ /* 0x000fd60003f1d200 */
[----:B------:R-:W-:Y:S05]  /*1310*/  @!P1 BRA !P2, `(.L_x_213) ;  /* 0x00000004002c9947 */ /* 0x000fea0005000000 */
[----:B------:R-:W-:-:S04]  /*1320*/  LOP3.LUT P2, RZ, R11, 0x7fffffff, RZ, 0xc0, !PT ;  /* 0x7fffffff0bff7812 */ /* 0x000fc8000784c0ff */
[----:B------:R-:W-:-:S13]  /*1330*/  PLOP3.LUT P1, PT, P1, P2, PT, 0x2f, 0xf2 ;  /* 0x0000000000f2781c */ /* 0x000fda0000f24577 */
[----:B------:R-:W-:Y:S05]  /*1340*/  @P1 BRA `(.L_x_214) ;  /* 0x0000000400181947 */ /* 0x000fea0003800000 */
[----:B------:R-:W-:-:S04]  /*1350*/  LOP3.LUT P1, RZ, R12, 0x7fffffff, RZ, 0xc0, !PT ;  /* 0x7fffffff0cff7812 */ /* 0x000fc8000782c0ff */
[----:B------:R-:W-:-:S13]  /*1360*/  PLOP3.LUT P0, PT, P0, P1, PT, 0x2f, 0xf2 ;  /* 0x0000000000f2781c */ /* 0x000fda0000702577 */
[----:B------:R-:W-:Y:S05]  /*1370*/  @P0 BRA `(.L_x_215) ;  /* 0x0000000400000947 */ /* 0x000fea0003800000 */
[----:B------:R-:W-:Y:S02]  /*1380*/  ISETP.GE.AND P0, PT, R14, RZ, PT ;  /* 0x000000ff0e00720c */ /* 0x000fe40003f06270 */
[----:B------:R-:W-:-:S11]  /*1390*/  ISETP.GE.AND P1, PT, R13, RZ, PT ;  /* 0x000000ff0d00720c */ /* 0x000fd60003f26270 */
[----:B------:R-:W-:Y:S01]  /*13a0*/  @P0 IMAD.MOV.U32 R6, RZ, RZ, RZ ;  /* 0x000000ffff060224 */ /* 0x000fe200078e00ff */
[----:B------:R-:W-:Y:S01]  /*13b0*/  @!P0 MOV R6, 0xffffffc0 ;  /* 0xffffffc000068802 */ /* 0x000fe20000000f00 */
[----:B------:R-:W-:Y:S01]  /*13c0*/  @!P0 FFMA R11, R0, 1.84467440737095516160e+19, RZ ;  /* 0x5f800000000b8823 */ /* 0x000fe200000000ff */
[----:B------:R-:W-:-:S03]  /*13d0*/  @!P1 FFMA R12, R3, 1.84467440737095516160e+19, RZ ;  /* 0x5f800000030c9823 */ /* 0x000fc600000000ff */
[----:B------:R-:W-:-:S07]  /*13e0*/  @!P1 VIADD R6, R6, 0x40 ;  /* 0x0000004006069836 */ /* 0x000fce0000000000 */
.L_x_211:
[----:B------:R-:W-:Y:S01]  /*13f0*/  LEA R13, R10, 0xc0800000, 0x17 ;  /* 0xc08000000a0d7811 */ /* 0x000fe200078eb8ff */
[----:B------:R-:W-:Y:S03]  /*1400*/  BSSY.RECONVERGENT B2, `(.L_x_216) ;  /* 0x0000036000027945 */ /* 0x000fe60003800200 */
[----:B------:R-:W-:Y:S01]  /*1410*/  IADD3 R13, PT, PT, -R13, R12, RZ ;  /* 0x0000000c0d0d7210 */ /* 0x000fe20007ffe1ff */
[----:B------:R-:W-:-:S03]  /*1420*/  VIADD R12, R16, 0xffffff81 ;  /* 0xffffff81100c7836 */ /* 0x000fc60000000000 */
[----:B------:R-:W0:Y:S01]  /*1430*/  MUFU.RCP R14, R13 ;  /* 0x0000000d000e7308 */ /* 0x000e220000001000 */
[----:B------:R-:W-:Y:S01]  /*1440*/  FADD.FTZ R15, -R13, -RZ ;  /* 0x800000ff0d0f7221 */ /* 0x000fe20000010100 */
[----:B------:R-:W-:-:S03]  /*1450*/  IMAD R0, R12, -0x800000, R11 ;  /* 0xff8000000c007824 */ /* 0x000fc600078e020b */
[----:B0-----:R-:W-:-:S04]  /*1460*/  FFMA R17, R14, R15, 1 ;  /* 0x3f8000000e117423 */ /* 0x001fc8000000000f */
[----:B------:R-:W-:-:S04]  /*1470*/  FFMA R16, R14, R17, R14 ;  /* 0x000000110e107223 */ /* 0x000fc8000000000e */
[----:B------:R-:W-:-:S04]  /*1480*/  FFMA R11, R0, R16, RZ ;  /* 0x00000010000b7223 */ /* 0x000fc800000000ff */
[----:B------:R-:W-:-:S04]  /*1490*/  FFMA R14, R15, R11, R0 ;  /* 0x0000000b0f0e7223 */ /* 0x000fc80000000000 */
[----:B------:R-:W-:Y:S01]  /*14a0*/  FFMA R17, R16, R14, R11 ;  /* 0x0000000e10117223 */ /* 0x000fe2000000000b */
[----:B------:R-:W-:-:S03]  /*14b0*/  IADD3 R11, PT, PT, R12, 0x7f, -R10 ;  /* 0x0000007f0c0b7810 */ /* 0x000fc60007ffe80a */
[----:B------:R-:W-:Y:S01]  /*14c0*/  FFMA R14, R15, R17, R0 ;  /* 0x000000110f0e7223 */ /* 0x000fe20000000000 */
[----:B------:R-:W-:-:S03]  /*14d0*/  IADD3 R11, PT, PT, R11, R6, RZ ;  /* 0x000000060b0b7210 */ /* 0x000fc60007ffe0ff */
[----:B------:R-:W-:-:S05]  /*14e0*/  FFMA R0, R16, R14, R17 ;  /* 0x0000000e10007223 */ /* 0x000fca0000000011 */
[----:B------:R-:W-:-:S04]  /*14f0*/  SHF.R.U32.HI R10, RZ, 0x17, R0 ;  /* 0x00000017ff0a7819 */ /* 0x000fc80000011600 */
[----:B------:R-:W-:-:S05]  /*1500*/  LOP3.LUT R10, R10, 0xff, RZ, 0xc0, !PT ;  /* 0x000000ff0a0a7812 */ /* 0x000fca00078ec0ff */
[----:B------:R-:W-:-:S05]  /*1510*/  IMAD.IADD R12, R10, 0x1, R11 ;  /* 0x000000010a0c7824 */ /* 0x000fca00078e020b */
[----:B------:R-:W-:-:S04]  /*1520*/  IADD3 R6, PT, PT, R12, -0x1, RZ ;  /* 0xffffffff0c067810 */ /* 0x000fc80007ffe0ff */
[----:B------:R-:W-:-:S13]  /*1530*/  ISETP.GE.U32.AND P0, PT, R6, 0xfe, PT ;  /* 0x000000fe0600780c */ /* 0x000fda0003f06070 */
[----:B------:R-:W-:Y:S05]  /*1540*/  @!P0 BRA `(.L_x_217) ;  /* 0x0000000000808947 */ /* 0x000fea0003800000 */
[----:B------:R-:W-:-:S13]  /*1550*/  ISETP.GT.AND P0, PT, R12, 0xfe, PT ;  /* 0x000000fe0c00780c */ /* 0x000fda0003f04270 */
[----:B------:R-:W-:Y:S05]  /*1560*/  @P0 BRA `(.L_x_218) ;  /* 0x00000000006c0947 */ /* 0x000fea0003800000 */
[----:B------:R-:W-:-:S13]  /*1570*/  ISETP.GE.AND P0, PT, R12, 0x1, PT ;  /* 0x000000010c00780c */ /* 0x000fda0003f06270 */
[----:B------:R-:W-:Y:S05]  /*1580*/  @P0 BRA `(.L_x_219) ;  /* 0x0000000000740947 */ /* 0x000fea0003800000 */
[----:B------:R-:W-:Y:S02]  /*1590*/  ISETP.GE.AND P0, PT, R12, -0x18, PT ;  /* 0xffffffe80c00780c */ /* 0x000fe40003f06270 */
[----:B------:R-:W-:-:S11]  /*15a0*/  LOP3.LUT R0, R0, 0x80000000, RZ, 0xc0, !PT ;  /* 0x8000000000007812 */ /* 0x000fd600078ec0ff */
[----:B------:R-:W-:Y:S05]  /*15b0*/  @!P0 BRA `(.L_x_219) ;  /* 0x0000000000688947 */ /* 0x000fea0003800000 */
[-CC-:B------:R-:W-:Y:S01]  /*15c0*/  FFMA.RZ R6, R16, R14.reuse, R17.reuse ;  /* 0x0000000e10067223 */ /* 0x180fe2000000c011 */
[----:B------:R-:W-:Y:S02]  /*15d0*/  VIADD R13, R12, 0x20 ;  /* 0x000000200c0d7836 */ /* 0x000fe40000000000 */
[-CC-:B------:R-:W-:Y:S01]  /*15e0*/  FFMA.RM R11, R16, R14.reuse, R17.reuse ;  /* 0x0000000e100b7223 */ /* 0x180fe20000004011 */
[----:B------:R-:W-:Y:S02]  /*15f0*/  ISETP.NE.AND P2, PT, R12, RZ, PT ;  /* 0x000000ff0c00720c */ /* 0x000fe40003f45270 */
[----:B------:R-:W-:Y:S01]  /*1600*/  LOP3.LUT R10, R6, 0x7fffff, RZ, 0xc0, !PT ;  /* 0x007fffff060a7812 */ /* 0x000fe200078ec0ff */
[----:B------:R-:W-:Y:S01]  /*1610*/  FFMA.RP R6, R16, R14, R17 ;  /* 0x0000000e10067223 */ /* 0x000fe20000008011 */
[----:B------:R-:W-:Y:S02]  /*1620*/  ISETP.NE.AND P1, PT, R12, RZ, PT ;  /* 0x000000ff0c00720c */ /* 0x000fe40003f25270 */
[----:B------:R-:W-:-:S02]  /*1630*/  LOP3.LUT R10, R10, 0x800000, RZ, 0xfc, !PT ;  /* 0x008000000a0a7812 */ /* 0x000fc400078efcff */
[----:B------:R-:W-:Y:S02]  /*1640*/  IADD3 R12, PT, PT, -R12, RZ, RZ ;  /* 0x000000ff0c0c7210 */ /* 0x000fe40007ffe1ff */
[----:B------:R-:W-:Y:S02]  /*1650*/  SHF.L.U32 R13, R10, R13, RZ ;  /* 0x0000000d0a0d7219 */ /* 0x000fe400000006ff */
[----:B------:R-:W-:Y:S02]  /*1660*/  FSETP.NEU.FTZ.AND P0, PT, R6, R11, PT ;  /* 0x0000000b0600720b */ /* 0x000fe40003f1d000 */
[----:B------:R-:W-:Y:S02]  /*1670*/  SEL R11, R12, RZ, P2 ;  /* 0x000000ff0c0b7207 */ /* 0x000fe40001000000 */
[----:B------:R-:W-:Y:S02]  /*1680*/  ISETP.NE.AND P1, PT, R13, RZ, P1 ;  /* 0x000000ff0d00720c */ /* 0x000fe40000f25270 */
[----:B------:R-:W-:-:S02]  /*1690*/  SHF.R.U32.HI R11, RZ, R11, R10 ;  /* 0x0000000bff0b7219 */ /* 0x000fc4000001160a */
[----:B------:R-:W-:Y:S02]  /*16a0*/  PLOP3.LUT P0, PT, P0, P1, PT, 0xf8, 0x8f ;  /* 0x00000000008f781c */ /* 0x000fe40000703f70 */
[----:B------:R-:W-:Y:S02]  /*16b0*/  SHF.R.U32.HI R13, RZ, 0x1, R11 ;  /* 0x00000001ff0d7819 */ /* 0x000fe4000001160b */
[----:B------:R-:W-:-:S04]  /*16c0*/  SEL R6, RZ, 0x1, !P0 ;  /* 0x00000001ff067807 */ /* 0x000fc80004000000 */
[----:B------:R-:W-:-:S04]  /*16d0*/  LOP3.LUT R6, R6, 0x1, R13, 0xf8, !PT ;  /* 0x0000000106067812 */ /* 0x000fc800078ef80d */
[----:B------:R-:W-:-:S05]  /*16e0*/  LOP3.LUT R6, R6, R11, RZ, 0xc0, !PT ;  /* 0x0000000b06067212 */ /* 0x000fca00078ec0ff */
[----:B------:R-:W-:-:S05]  /*16f0*/  IMAD.IADD R13, R13, 0x1, R6 ;  /* 0x000000010d0d7824 */ /* 0x000fca00078e0206 */
[----:B------:R-:W-:Y:S01]  /*1700*/  LOP3.LUT R0, R13, R0, RZ, 0xfc, !PT ;  /* 0x000000000d007212 */ /* 0x000fe200078efcff */
[----:B------:R-:W-:Y:S06]  /*1710*/  BRA `(.L_x_219) ;  /* 0x0000000000107947 */ /* 0x000fec0003800000 */
.L_x_218:
[----:B------:R-:W-:-:S04]  /*1720*/  LOP3.LUT R0, R0, 0x80000000, RZ, 0xc0, !PT ;  /* 0x8000000000007812 */ /* 0x000fc800078ec0ff */
[----:B------:R-:W-:Y:S01]  /*1730*/  LOP3.LUT R0, R0, 0x7f800000, RZ, 0xfc, !PT ;  /* 0x7f80000000007812 */ /* 0x000fe200078efcff */
[----:B------:R-:W-:Y:S06]  /*1740*/  BRA `(.L_x_219) ;  /* 0x0000000000047947 */ /* 0x000fec0003800000 */
.L_x_217:
[----:B------:R-:W-:-:S07]  /*1750*/  LEA R0, R11, R0, 0x17 ;  /* 0x000000000b007211 */ /* 0x000fce00078eb8ff */
.L_x_219:
[----:B------:R-:W-:Y:S05]  /*1760*/  BSYNC.RECONVERGENT B2 ;  /* 0x0000000000027941 */ /* 0x000fea0003800200 */
.L_x_216:
[----:B------:R-:W-:Y:S05]  /*1770*/  BRA `(.L_x_220) ;  /* 0x0000000000207947 */ /* 0x000fea0003800000 */
.L_x_215:
[----:B------:R-:W-:-:S04]  /*1780*/  LOP3.LUT R0, R12, 0x80000000, R11, 0x48, !PT ;  /* 0x800000000c007812 */ /* 0x000fc800078e480b */
[----:B------:R-:W-:Y:S01]  /*1790*/  LOP3.LUT R0, R0, 0x7f800000, RZ, 0xfc, !PT ;  /* 0x7f80000000007812 */ /* 0x000fe200078efcff */
[----:B------:R-:W-:Y:S06]  /*17a0*/  BRA `(.L_x_220) ;  /* 0x0000000000147947 */ /* 0x000fec0003800000 */
.L_x_214:
[----:B------:R-:W-:Y:S01]  /*17b0*/  LOP3.LUT R0, R12, 0x80000000, R11, 0x48, !PT ;  /* 0x800000000c007812 */ /* 0x000fe200078e480b */
[----:B------:R-:W-:Y:S06]  /*17c0*/  BRA `(.L_x_220) ;  /* 0x00000000000c7947 */ /* 0x000fec0003800000 */
.L_x_213:
[----:B------:R-:W0:Y:S01]  /*17d0*/  MUFU.RSQ R0, -QNAN ;  /* 0xffc0000000007908 */ /* 0x000e220000001400 */
[----:B------:R-:W-:Y:S05]  /*17e0*/  BRA `(.L_x_220) ;  /* 0x0000000000047947 */ /* 0x000fea0003800000 */
.L_x_212:
[----:B------:R-:W-:-:S07]  /*17f0*/  FADD.FTZ R0, R0, R3 ;  /* 0x0000000300007221 */ /* 0x000fce0000010000 */
.L_x_220:
[----:B------:R-:W-:Y:S05]  /*1800*/  BSYNC.RECONVERGENT B1 ;  /* 0x0000000000017941 */ /* 0x000fea0003800200 */
.L_x_210:
[----:B------:R-:W-:Y:S02]  /*1810*/  HFMA2 R11, -RZ, RZ, 0, 0 ;  /* 0x00000000ff0b7431 */ /* 0x000fe400000001ff */
[----:B------:R-:W-:-:S04]  /*1820*/  IMAD.MOV.U32 R10, RZ, RZ, R2 ;  /* 0x000000ffff0a7224 */ /* 0x000fc800078e0002 */
[----:B0-----:R-:W-:Y:S05]  /*1830*/  RET.REL.NODEC R10 `(_Z22batched_softmax_kernelPKfPfii) ;  /* 0xffffffe40af07950 */ /* 0x001fea0003c3ffff */
.L_x_221:
        /* <DEDUP_REMOVED lines=12> */
.L_x_240:


//--------------------- .text._Z19batched_gemv_kernelPKfS0_Pfiii --------------------------
	.section	.text._Z19batched_gemv_kernelPKfS0_Pfiii,"ax",@progbits
	.align	128
        .global         _Z19batched_gemv_kernelPKfS0_Pfiii
        .type           _Z19batched_gemv_kernelPKfS0_Pfiii,@function
        .size           _Z19batched_gemv_kernelPKfS0_Pfiii,(.L_x_243 - _Z19batched_gemv_kernelPKfS0_Pfiii)
        .other          _Z19batched_gemv_kernelPKfS0_Pfiii,@"STO_CUDA_ENTRY STV_DEFAULT"
_Z19batched_gemv_kernelPKfS0_Pfiii:
.text._Z19batched_gemv_kernelPKfS0_Pfiii:
[----:B------:R-:W-:Y:S01]  /*0000*/  LDC R1, c[0x0][0x37c] ;  /* 0x0000df00ff017b82 */ /* 0x000fe20000000800 */
[----:B------:R-:W0:Y:S07]  /*0010*/  S2R R0, SR_TID.X ;  /* 0x0000000000007919 */ /* 0x000e2e0000002100 */
[----:B------:R-:W0:Y:S08]  /*0020*/  LDC R3, c[0x0][0x3a0] ;  /* 0x0000e800ff037b82 */ /* 0x000e300000000800 */
[----:B------:R-:W1:Y:S08]  /*0030*/  S2UR UR6, SR_CTAID.X ;  /* 0x00000000000679c3 */ /* 0x000e700000002500 */
[----:B------:R-:W1:Y:S01]  /*0040*/  LDC R2, c[0x0][0x398] ;  /* 0x0000e600ff027b82 */ /* 0x000e620000000800 */
[----:B0-----:R-:W-:-:S04]  /*0050*/  ISETP.GE.AND P0, PT, R0, R3, PT ;  /* 0x000000030000720c */ /* 0x001fc80003f06270 */
[----:B-1----:R-:W-:-:S13]  /*0060*/  ISETP.LE.OR P0, PT, R2, UR6, P0 ;  /* 0x0000000602007c0c */ /* 0x002fda0008703670 */
[----:B------:R-:W-:Y:S05]  /*0070*/  @P0 EXIT ;  /* 0x000000000000094d */ /* 0x000fea0003800000 */
[----:B------:R-:W0:Y:S01]  /*0080*/  LDC R21, c[0x0][0x39c] ;  /* 0x0000e700ff157b82 */ /* 0x000e220000000800 */
[----:B------:R-:W1:Y:S01]  /*0090*/  LDCU.64 UR10, c[0x0][0x388] ;  /* 0x00007100ff0a77ac */ /* 0x000e620008000a00 */
[----:B------:R-:W-:Y:S01]  /*00a0*/  IMAD.SHL.U32 R8, R0, 0x4, RZ ;  /* 0x0000000400087824 */ /* 0x000fe200078e00ff */
[----:B------:R-:W-:Y:S01]  /*00b0*/  BSSY.RECONVERGENT B0, `(.L_x_222) ;  /* 0x00000ac000007945 */ /* 0x000fe20003800200 */
[----:B------:R-:W2:Y:S04]  /*00c0*/  LDCU.64 UR8, c[0x0][0x358] ;  /* 0x00006b00ff0877ac */ /* 0x000ea80008000a00 */
[----:B------:R-:W3:Y:S01]  /*00d0*/  LDC R25, c[0x0][0x360] ;  /* 0x0000d800ff197b82 */ /* 0x000ee20000000800 */
[C---:B0-----:R-:W-:Y:S01]  /*00e0*/  LOP3.LUT P0, RZ, R21.reuse, 0x3, RZ, 0xc0, !PT ;  /* 0x0000000315ff7812 */ /* 0x041fe2000780c0ff */
[----:B------:R-:W-:Y:S01]  /*00f0*/  IMAD R2, R21, UR6, RZ ;  /* 0x0000000615027c24 */ /* 0x000fe2000f8e02ff */
[----:B------:R-:W-:-:S03]  /*0100*/  ISETP.LT.AND P2, PT, R8, R21, PT ;  /* 0x000000150800720c */ /* 0x000fc60003f41270 */
[----:B------:R-:W-:-:S03]  /*0110*/  IMAD.WIDE R4, R2, 0x4, RZ ;  /* 0x0000000402047825 */ /* 0x000fc600078e02ff */
[----:B-1----:R-:W-:-:S04]  /*0120*/  IADD3 R22, P1, PT, R4, UR10, RZ ;  /* 0x0000000a04167c10 */ /* 0x002fc8000ff3e0ff */
[----:B------:R-:W-:-:S03]  /*0130*/  IADD3.X R23, PT, PT, R5, UR11, RZ, P1, !PT ;  /* 0x0000000b05177c10 */ /* 0x000fc60008ffe4ff */
[----:B--23--:R-:W-:Y:S06]  /*0140*/  @!P0 BRA P2, `(.L_x_223) ;  /* 0x0000000400488947 */ /* 0x00cfec0001000000 */
[----:B------:R-:W-:-:S13]  /*0150*/  ISETP.GE.AND P0, PT, R0, R21, PT ;  /* 0x000000150000720c */ /* 0x000fda0003f06270 */
[----:B------:R-:W-:Y:S05]  /*0160*/  @P0 BRA `(.L_x_224) ;  /* 0x0000000800800947 */ /* 0x000fea0003800000 */
[----:B------:R-:W0:Y:S01]  /*0170*/  I2F.U32.RP R12, R25 ;  /* 0x00000019000c7306 */ /* 0x000e220000209000 */
[----:B------:R-:W-:Y:S01]  /*0180*/  IMAD.IADD R10, R0, 0x1, R25 ;  /* 0x00000001000a7824 */ /* 0x000fe200078e0219 */
[----:B------:R-:W-:Y:S01]  /*0190*/  ISETP.NE.U32.AND P2, PT, R25, RZ, PT ;  /* 0x000000ff1900720c */ /* 0x000fe20003f45070 */
[----:B------:R-:W-:Y:S03]  /*01a0*/  BSSY.RECONVERGENT B1, `(.L_x_225) ;  /* 0x000002f000017945 */ /* 0x000fe60003800200 */
[CC--:B------:R-:W-:Y:S02]  /*01b0*/  ISETP.GE.U32.AND P0, PT, R10.reuse, R21.reuse, PT ;  /* 0x000000150a00720c */ /* 0x0c0fe40003f06070 */
[----:B------:R-:W-:Y:S02]  /*01c0*/  VIMNMX.U32 R9, PT, PT, R10, R21, !PT ;  /* 0x000000150a097248 */ /* 0x000fe40007fe0000 */
[----:B------:R-:W-:-:S04]  /*01d0*/  SEL R11, RZ, 0x1, P0 ;  /* 0x00000001ff0b7807 */ /* 0x000fc80000000000 */
[----:B------:R-:W-:Y:S01]  /*01e0*/  IADD3 R10, PT, PT, R9, -R10, -R11 ;  /* 0x8000000a090a7210 */ /* 0x000fe20007ffe80b */
[----:B0-----:R-:W0:Y:S02]  /*01f0*/  MUFU.RCP R12, R12 ;  /* 0x0000000c000c7308 */ /* 0x001e240000001000 */
[----:B0-----:R-:W-:-:S06]  /*0200*/  VIADD R6, R12, 0xffffffe ;  /* 0x0ffffffe0c067836 */ /* 0x001fcc0000000000 */
[----:B------:R0:W1:Y:S02]  /*0210*/  F2I.FTZ.U32.TRUNC.NTZ R7, R6 ;  /* 0x0000000600077305 */ /* 0x000064000021f000 */
[----:B0-----:R-:W-:Y:S02]  /*0220*/  IMAD.MOV.U32 R6, RZ, RZ, RZ ;  /* 0x000000ffff067224 */ /* 0x001fe400078e00ff */
[----:B-1----:R-:W-:-:S04]  /*0230*/  IMAD.MOV R14, RZ, RZ, -R7 ;  /* 0x000000ffff0e7224 */ /* 0x002fc800078e0a07 */
[----:B------:R-:W-:-:S04]  /*0240*/  IMAD R13, R14, R25, RZ ;  /* 0x000000190e0d7224 */ /* 0x000fc800078e02ff */
[----:B------:R-:W-:-:S06]  /*0250*/  IMAD.HI.U32 R7, R7, R13, R6 ;  /* 0x0000000d07077227 */ /* 0x000fcc00078e0006 */
[----:B------:R-:W-:-:S05]  /*0260*/  IMAD.HI.U32 R6, R7, R10, RZ ;  /* 0x0000000a07067227 */ /* 0x000fca00078e00ff */
[----:B------:R-:W-:-:S05]  /*0270*/  IADD3 R7, PT, PT, -R6, RZ, RZ ;  /* 0x000000ff06077210 */ /* 0x000fca0007ffe1ff */
[----:B------:R-:W-:-:S05]  /*0280*/  IMAD R10, R25, R7, R10 ;  /* 0x00000007190a7224 */ /* 0x000fca00078e020a */
[----:B------:R-:W-:-:S13]  /*0290*/  ISETP.GE.U32.AND P0, PT, R10, R25, PT ;  /* 0x000000190a00720c */ /* 0x000fda0003f06070 */
[----:B------:R-:W-:Y:S02]  /*02a0*/  @P0 IMAD.IADD R10, R10, 0x1, -R25 ;  /* 0x000000010a0a0824 */ /* 0x000fe400078e0a19 */
[----:B------:R-:W-:-:S03]  /*02b0*/  @P0 VIADD R6, R6, 0x1 ;  /* 0x0000000106060836 */ /* 0x000fc60000000000 */
[----:B------:R-:W-:-:S13]  /*02c0*/  ISETP.GE.U32.AND P1, PT, R10, R25, PT ;  /* 0x000000190a00720c */ /* 0x000fda0003f26070 */
[----:B------:R-:W-:Y:S01]  /*02d0*/  @P1 VIADD R6, R6, 0x1 ;  /* 0x0000000106061836 */ /* 0x000fe20000000000 */
[----:B------:R-:W-:-:S05]  /*02e0*/  @!P2 LOP3.LUT R6, RZ, R25, RZ, 0x33, !PT ;  /* 0x00000019ff06a212 */ /* 0x000fca00078e33ff */
[----:B------:R-:W-:-:S05]  /*02f0*/  IMAD.IADD R11, R11, 0x1, R6 ;  /* 0x000000010b0b7824 */ /* 0x000fca00078e0206 */
[C---:B------:R-:W-:Y:S02]  /*0300*/  LOP3.LUT R6, R11.reuse, 0x3, RZ, 0xc0, !PT ;  /* 0x000000030b067812 */ /* 0x040fe400078ec0ff */
[----:B------:R-:W-:Y:S02]  /*0310*/  ISETP.GE.U32.AND P0, PT, R11, 0x3, PT ;  /* 0x000000030b00780c */ /* 0x000fe40003f06070 */
[----:B------:R-:W-:Y:S01]  /*0320*/  ISETP.NE.AND P1, PT, R6, 0x3, PT ;  /* 0x000000030600780c */ /* 0x000fe20003f25270 */
[----:B------:R-:W-:-:S12]  /*0330*/  IMAD.MOV.U32 R6, RZ, RZ, R0 ;  /* 0x000000ffff067224 */ /* 0x000fd800078e0000 */
[----:B------:R-:W-:Y:S05]  /*0340*/  @!P1 BRA `(.L_x_226) ;  /* 0x0000000000509947 */ /* 0x000fea0003800000 */
[----:B------:R-:W0:Y:S01]  /*0350*/  S2UR UR5, SR_CgaCtaId ;  /* 0x00000000000579c3 */ /* 0x000e220000008800 */
[----:B------:R-:W-:Y:S01]  /*0360*/  IADD3 R11, PT, PT, R11, 0x1, RZ ;  /* 0x000000010b0b7810 */ /* 0x000fe20007ffe0ff */
[----:B------:R-:W-:Y:S01]  /*0370*/  IMAD.WIDE.U32 R4, R0, 0x4, R4 ;  /* 0x0000000400047825 */ /* 0x000fe200078e0004 */
[----:B------:R-:W-:Y:S02]  /*0380*/  UMOV UR4, 0x400 ;  /* 0x0000040000047882 */ /* 0x000fe40000000000 */
[----:B------:R-:W-:Y:S02]  /*0390*/  LOP3.LUT R11, R11, 0x3, RZ, 0xc0, !PT ;  /* 0x000000030b0b7812 */ /* 0x000fe400078ec0ff */
[----:B------:R-:W-:-:S03]  /*03a0*/  IADD3 R4, P1, PT, R4, UR10, RZ ;  /* 0x0000000a04047c10 */ /* 0x000fc6000ff3e0ff */
[----:B------:R-:W-:Y:S01]  /*03b0*/  IMAD R6, R11, R25, R0 ;  /* 0x000000190b067224 */ /* 0x000fe200078e0200 */
[----:B------:R-:W-:Y:S01]  /*03c0*/  IADD3.X R5, PT, PT, R5, UR11, RZ, P1, !PT ;  /* 0x0000000b05057c10 */ /* 0x000fe20008ffe4ff */
[----:B------:R-:W-:Y:S01]  /*03d0*/  IMAD.MOV R11, RZ, RZ, -R11 ;  /* 0x000000ffff0b7224 */ /* 0x000fe200078e0a0b */
[----:B0-----:R-:W-:-:S06]  /*03e0*/  ULEA UR4, UR5, UR4, 0x18 ;  /* 0x0000000405047291 */ /* 0x001fcc000f8ec0ff */
[----:B------:R-:W-:-:S07]  /*03f0*/  VIADD R10, R8, UR4 ;  /* 0x00000004080a7c36 */ /* 0x000fce0008000000 */
.L_x_227:
[----:B------:R-:W-:Y:S02]  /*0400*/  IMAD.MOV.U32 R8, RZ, RZ, R4 ;  /* 0x000000ffff087224 */ /* 0x000fe400078e0004 */
[----:B------:R-:W-:-:S05]  /*0410*/  IMAD.MOV.U32 R9, RZ, RZ, R5 ;  /* 0x000000ffff097224 */ /* 0x000fca00078e0005 */
[----:B------:R-:W2:Y:S01]  /*0420*/  LDG.E.CONSTANT R7, desc[UR8][R8.64] ;  /* 0x0000000808077981 */ /* 0x000ea2000c1e9900 */
[----:B------:R-:W-:Y:S01]  /*0430*/  IADD3 R11, PT, PT, R11, 0x1, RZ ;  /* 0x000000010b0b7810 */ /* 0x000fe20007ffe0ff */
[----:B------:R-:W-:-:S03]  /*0440*/  IMAD.WIDE.U32 R4, R25, 0x4, R8 ;  /* 0x0000000419047825 */ /* 0x000fc600078e0008 */
[----:B------:R-:W-:Y:S01]  /*0450*/  ISETP.NE.AND P1, PT, R11, RZ, PT ;  /* 0x000000ff0b00720c */ /* 0x000fe20003f25270 */
[----:B--2---:R0:W-:Y:S02]  /*0460*/  STS [R10], R7 ;  /* 0x000000070a007388 */ /* 0x0041e40000000800 */
[----:B0-----:R-:W-:-:S10]  /*0470*/  IMAD R10, R25, 0x4, R10 ;  /* 0x00000004190a7824 */ /* 0x001fd400078e020a */
[----:B------:R-:W-:Y:S05]  /*0480*/  @P1 BRA `(.L_x_227) ;  /* 0xfffffffc00dc1947 */ /* 0x000fea000383ffff */
.L_x_226:
[----:B------:R-:W-:Y:S05]  /*0490*/  BSYNC.RECONVERGENT B1 ;  /* 0x0000000000017941 */ /* 0x000fea0003800200 */
.L_x_225:
[----:B------:R-:W-:Y:S05]  /*04a0*/  @!P0 BRA `(.L_x_224) ;  /* 0x0000000400b08947 */ /* 0x000fea0003800000 */
[----:B------:R-:W0:Y:S01]  /*04b0*/  S2R R5, SR_CgaCtaId ;  /* 0x0000000000057919 */ /* 0x000e220000008800 */
[----:B------:R-:W-:Y:S01]  /*04c0*/  MOV R4, 0x400 ;  /* 0x0000040000047802 */ /* 0x000fe20000000f00 */
[----:B------:R-:W-:Y:S03]  /*04d0*/  BSSY.RECONVERGENT B1, `(.L_x_228) ;  /* 0x0000018000017945 */ /* 0x000fe60003800200 */
[----:B0-----:R-:W-:-:S07]  /*04e0*/  LEA R19, R5, R4, 0x18 ;  /* 0x0000000405137211 */ /* 0x001fce00078ec0ff */
.L_x_229:
[----:B0-----:R-:W-:Y:S02]  /*04f0*/  IMAD.IADD R10, R25, 0x1, R6 ;  /* 0x00000001190a7824 */ /* 0x001fe400078e0206 */
[----:B------:R-:W-:-:S04]  /*0500*/  IMAD.WIDE.U32 R8, R6, 0x4, R22 ;  /* 0x0000000406087825 */ /* 0x000fc800078e0016 */
[C---:B------:R-:W-:Y:S02]  /*0510*/  IMAD.IADD R12, R10.reuse, 0x1, R25 ;  /* 0x000000010a0c7824 */ /* 0x040fe400078e0219 */
[----:B------:R-:W-:Y:S01]  /*0520*/  IMAD.WIDE.U32 R10, R10, 0x4, R22 ;  /* 0x000000040a0a7825 */ /* 0x000fe200078e0016 */
[----:B------:R-:W2:Y:S03]  /*0530*/  LDG.E.CONSTANT R8, desc[UR8][R8.64] ;  /* 0x0000000808087981 */ /* 0x000ea6000c1e9900 */
[C---:B------:R-:W-:Y:S02]  /*0540*/  IMAD.IADD R16, R12.reuse, 0x1, R25 ;  /* 0x000000010c107824 */ /* 0x040fe400078e0219 */
[--C-:B------:R-:W-:Y:S01]  /*0550*/  IMAD.WIDE.U32 R12, R12, 0x4, R22.reuse ;  /* 0x000000040c0c7825 */ /* 0x100fe200078e0016 */
[----:B------:R-:W3:Y:S03]  /*0560*/  LDG.E.CONSTANT R10, desc[UR8][R10.64] ;  /* 0x000000080a0a7981 */ /* 0x000ee6000c1e9900 */
[----:B------:R-:W-:-:S02]  /*0570*/  IMAD.WIDE.U32 R4, R16, 0x4, R22 ;  /* 0x0000000410047825 */ /* 0x000fc400078e0016 */
[----:B------:R-:W4:Y:S04]  /*0580*/  LDG.E.CONSTANT R12, desc[UR8][R12.64] ;  /* 0x000000080c0c7981 */ /* 0x000f28000c1e9900 */
[----:B------:R-:W5:Y:S01]  /*0590*/  LDG.E.CONSTANT R4, desc[UR8][R4.64] ;  /* 0x0000000804047981 */ /* 0x000f62000c1e9900 */
[----:B------:R-:W-:-:S05]  /*05a0*/  LEA R7, R6, R19, 0x2 ;  /* 0x0000001306077211 */ /* 0x000fca00078e10ff */
[----:B------:R-:W-:-:S04]  /*05b0*/  IMAD R14, R25, 0x4, R7 ;  /* 0x00000004190e7824 */ /* 0x000fc800078e0207 */
[----:B------:R-:W-:-:S04]  /*05c0*/  IMAD R15, R25, 0x4, R14 ;  /* 0x00000004190f7824 */ /* 0x000fc800078e020e */
[----:B------:R-:W-:Y:S02]  /*05d0*/  IMAD R17, R25, 0x4, R15 ;  /* 0x0000000419117824 */ /* 0x000fe400078e020f */
[----:B------:R-:W-:-:S05]  /*05e0*/  IMAD.IADD R6, R16, 0x1, R25 ;  /* 0x0000000110067824 */ /* 0x000fca00078e0219 */
[----:B------:R-:W-:Y:S01]  /*05f0*/  ISETP.GE.AND P0, PT, R6, R21, PT ;  /* 0x000000150600720c */ /* 0x000fe20003f06270 */
[----:B--2---:R0:W-:Y:S04]  /*0600*/  STS [R7], R8 ;  /* 0x0000000807007388 */ /* 0x0041e80000000800 */
[----:B---3--:R0:W-:Y:S04]  /*0610*/  STS [R14], R10 ;  /* 0x0000000a0e007388 */ /* 0x0081e80000000800 */
[----:B----4-:R0:W-:Y:S04]  /*0620*/  STS [R15], R12 ;  /* 0x0000000c0f007388 */ /* 0x0101e80000000800 */
[----:B-----5:R0:W-:Y:S01]  /*0630*/  STS [R17], R4 ;  /* 0x0000000411007388 */ /* 0x0201e20000000800 */
[----:B------:R-:W-:Y:S05]  /*0640*/  @!P0 BRA `(.L_x_229) ;  /* 0xfffffffc00a88947 */ /* 0x000fea000383ffff */
[----:B------:R-:W-:Y:S05]  /*0650*/  BSYNC.RECONVERGENT B1 ;  /* 0x0000000000017941 */ /* 0x000fea0003800200 */
.L_x_228:
[----:B------:R-:W-:Y:S05]  /*0660*/  BRA `(.L_x_224) ;  /* 0x0000000400407947 */ /* 0x000fea0003800000 */
.L_x_223:
[----:B------:R-:W-:Y:S01]  /*0670*/  SHF.L.U32 R12, R25, 0x2, RZ ;  /* 0x00000002190c7819 */ /* 0x000fe200000006ff */
[----:B------:R-:W-:Y:S01]  /*0680*/  IMAD.IADD R8, R0, 0x1, R25 ;  /* 0x0000000100087824 */ /* 0x000fe200078e0219 */
[----:B------:R-:W-:Y:S01]  /*0690*/  BSSY.RECONVERGENT B1, `(.L_x_230) ;  /* 0x0000032000017945 */ /* 0x000fe20003800200 */
[----:B------:R-:W-:Y:S01]  /*06a0*/  IMAD.MOV.U32 R20, RZ, RZ, R0 ;  /* 0x000000ffff147224 */ /* 0x000fe200078e0000 */
[----:B------:R-:W0:Y:S01]  /*06b0*/  I2F.U32.RP R11, R12 ;  /* 0x0000000c000b7306 */ /* 0x000e220000209000 */
[----:B------:R-:W-:Y:S01]  /*06c0*/  IMAD.SHL.U32 R8, R8, 0x4, RZ ;  /* 0x0000000408087824 */ /* 0x000fe200078e00ff */
[----:B------:R-:W-:Y:S01]  /*06d0*/  ISETP.NE.U32.AND P2, PT, R12, RZ, PT ;  /* 0x000000ff0c00720c */ /* 0x000fe20003f45070 */
[----:B------:R-:W-:-:S03]  /*06e0*/  IMAD.MOV R13, RZ, RZ, -R12 ;  /* 0x000000ffff0d7224 */ /* 0x000fc600078e0a0c */
[CC--:B------:R-:W-:Y:S02]  /*06f0*/  ISETP.GE.U32.AND P0, PT, R8.reuse, R21.reuse, PT ;  /* 0x000000150800720c */ /* 0x0c0fe40003f06070 */
[----:B------:R-:W-:Y:S02]  /*0700*/  VIMNMX.U32 R9, PT, PT, R8, R21, !PT ;  /* 0x0000001508097248 */ /* 0x000fe40007fe0000 */
[----:B------:R-:W-:-:S04]  /*0710*/  SEL R10, RZ, 0x1, P0 ;  /* 0x00000001ff0a7807 */ /* 0x000fc80000000000 */
[----:B------:R-:W-:Y:S01]  /*0720*/  IADD3 R9, PT, PT, R9, -R8, -R10 ;  /* 0x8000000809097210 */ /* 0x000fe20007ffe80a */
[----:B0-----:R-:W0:Y:S02]  /*0730*/  MUFU.RCP R11, R11 ;  /* 0x0000000b000b7308 */ /* 0x001e240000001000 */
[----:B0-----:R-:W-:-:S06]  /*0740*/  VIADD R6, R11, 0xffffffe ;  /* 0x0ffffffe0b067836 */ /* 0x001fcc0000000000 */
[----:B------:R0:W1:Y:S02]  /*0750*/  F2I.FTZ.U32.TRUNC.NTZ R7, R6 ;  /* 0x0000000600077305 */ /* 0x000064000021f000 */
[----:B0-----:R-:W-:Y:S02]  /*0760*/  HFMA2 R6, -RZ, RZ, 0, 0 ;  /* 0x00000000ff067431 */ /* 0x001fe400000001ff */
[----:B-1----:R-:W-:-:S04]  /*0770*/  IMAD R13, R13, R7, RZ ;  /* 0x000000070d0d7224 */ /* 0x002fc800078e02ff */
[----:B------:R-:W-:-:S06]  /*0780*/  IMAD.HI.U32 R14, R7, R13, R6 ;  /* 0x0000000d070e7227 */ /* 0x000fcc00078e0006 */
[----:B------:R-:W-:-:S04]  /*0790*/  IMAD.HI.U32 R7, R14, R9, RZ ;  /* 0x000000090e077227 */ /* 0x000fc800078e00ff */
[----:B------:R-:W-:-:S04]  /*07a0*/  IMAD.MOV R6, RZ, RZ, -R7 ;  /* 0x000000ffff067224 */ /* 0x000fc800078e0a07 */
[----:B------:R-:W-:-:S05]  /*07b0*/  IMAD R9, R12, R6, R9 ;  /* 0x000000060c097224 */ /* 0x000fca00078e0209 */
[----:B------:R-:W-:-:S13]  /*07c0*/  ISETP.GE.U32.AND P0, PT, R9, R12, PT ;  /* 0x0000000c0900720c */ /* 0x000fda0003f06070 */
[----:B------:R-:W-:Y:S02]  /*07d0*/  @P0 IMAD.IADD R9, R9, 0x1, -R12 ;  /* 0x0000000109090824 */ /* 0x000fe400078e0a0c */
[----:B------:R-:W-:-:S03]  /*07e0*/  @P0 VIADD R7, R7, 0x1 ;  /* 0x0000000107070836 */ /* 0x000fc60000000000 */
[----:B------:R-:W-:-:S13]  /*07f0*/  ISETP.GE.U32.AND P1, PT, R9, R12, PT ;  /* 0x0000000c0900720c */ /* 0x000fda0003f26070 */
[----:B------:R-:W-:Y:S01]  /*0800*/  @P1 VIADD R7, R7, 0x1 ;  /* 0x0000000107071836 */ /* 0x000fe20000000000 */
[----:B------:R-:W-:-:S04]  /*0810*/  @!P2 LOP3.LUT R7, RZ, R12, RZ, 0x33, !PT ;  /* 0x0000000cff07a212 */ /* 0x000fc800078e33ff */
[----:B------:R-:W-:-:S04]  /*0820*/  IADD3 R7, PT, PT, R10, R7, RZ ;  /* 0x000000070a077210 */ /* 0x000fc80007ffe0ff */
[C---:B------:R-:W-:Y:S02]  /*0830*/  LOP3.LUT R6, R7.reuse, 0x3, RZ, 0xc0, !PT ;  /* 0x0000000307067812 */ /* 0x040fe400078ec0ff */
[----:B------:R-:W-:Y:S02]  /*0840*/  ISETP.GE.U32.AND P0, PT, R7, 0x3, PT ;  /* 0x000000030700780c */ /* 0x000fe40003f06070 */
[----:B------:R-:W-:-:S13]  /*0850*/  ISETP.NE.AND P1, PT, R6, 0x3, PT ;  /* 0x000000030600780c */ /* 0x000fda0003f25270 */
[----:B------:R-:W-:Y:S05]  /*0860*/  @!P1 BRA `(.L_x_231) ;  /* 0x0000000000509947 */ /* 0x000fea0003800000 */
[----:B------:R-:W0:Y:S01]  /*0870*/  S2UR UR5, SR_CgaCtaId ;  /* 0x00000000000579c3 */ /* 0x000e220000008800 */
[----:B------:R-:W-:Y:S01]  /*0880*/  VIADD R7, R7, 0x1 ;  /* 0x0000000107077836 */ /* 0x000fe20000000000 */
[----:B------:R-:W-:Y:S01]  /*0890*/  UMOV UR4, 0x400 ;  /* 0x0000040000047882 */ /* 0x000fe20000000000 */
[----:B------:R-:W-:-:S03]  /*08a0*/  IMAD.WIDE.U32 R4, R0, 0x10, R4 ;  /* 0x0000001000047825 */ /* 0x000fc600078e0004 */
[----:B------:R-:W-:Y:S02]  /*08b0*/  LOP3.LUT R7, R7, 0x3, RZ, 0xc0, !PT ;  /* 0x0000000307077812 */ /* 0x000fe400078ec0ff */
[----:B------:R-:W-:-:S03]  /*08c0*/  IADD3 R8, P1, PT, R4, UR10, RZ ;  /* 0x0000000a04087c10 */ /* 0x000fc6000ff3e0ff */
[----:B------:R-:W-:Y:S01]  /*08d0*/  IMAD R20, R7, R25, R0 ;  /* 0x0000001907147224 */ /* 0x000fe200078e0200 */
[----:B------:R-:W-:Y:S01]  /*08e0*/  IADD3.X R9, PT, PT, R5, UR11, RZ, P1, !PT ;  /* 0x0000000b05097c10 */ /* 0x000fe20008ffe4ff */
[----:B------:R-:W-:Y:S01]  /*08f0*/  IMAD.MOV R13, RZ, RZ, -R7 ;  /* 0x000000ffff0d7224 */ /* 0x000fe200078e0a07 */
[----:B0-----:R-:W-:-:S06]  /*0900*/  ULEA UR4, UR5, UR4, 0x18 ;  /* 0x0000000405047291 */ /* 0x001fcc000f8ec0ff */
[----:B------:R-:W-:-:S07]  /*0910*/  LEA R12, R0, UR4, 0x4 ;  /* 0x00000004000c7c11 */ /* 0x000fce000f8e20ff */
.L_x_232:
[----:B------:R-:W-:Y:S01]  /*0920*/  IMAD.MOV.U32 R10, RZ, RZ, R8 ;  /* 0x000000ffff0a7224 */ /* 0x000fe200078e0008 */
[----:B------:R-:W-:-:S05]  /*0930*/  MOV R11, R9 ;  /* 0x00000009000b7202 */ /* 0x000fca0000000f00 */
[----:B------:R-:W2:Y:S01]  /*0940*/  LDG.E.128.CONSTANT R4, desc[UR8][R10.64] ;  /* 0x000000080a047981 */ /* 0x000ea2000c1e9d00 */
[----:B------:R-:W-:Y:S02]  /*0950*/  VIADD R13, R13, 0x1 ;  /* 0x000000010d0d7836 */ /* 0x000fe40000000000 */
[----:B------:R-:W-:-:S03]  /*0960*/  IMAD.WIDE.U32 R8, R25, 0x10, R10 ;  /* 0x0000001019087825 */ /* 0x000fc600078e000a */
[----:B------:R-:W-:Y:S01]  /*0970*/  ISETP.NE.AND P1, PT, R13, RZ, PT ;  /* 0x000000ff0d00720c */ /* 0x000fe20003f25270 */
[----:B--2---:R0:W-:Y:S02]  /*0980*/  STS.128 [R12], R4 ;  /* 0x000000040c007388 */ /* 0x0041e40000000c00 */
[----:B0-----:R-:W-:-:S10]  /*0990*/  IMAD R12, R25, 0x10, R12 ;  /* 0x00000010190c7824 */ /* 0x001fd400078e020c */
[----:B------:R-:W-:Y:S05]  /*09a0*/  @P1 BRA `(.L_x_232) ;  /* 0xfffffffc00dc1947 */ /* 0x000fea000383ffff */
.L_x_231:
[----:B------:R-:W-:Y:S05]  /*09b0*/  BSYNC.RECONVERGENT B1 ;  /* 0x0000000000017941 */ /* 0x000fea0003800200 */
.L_x_230:
[----:B------:R-:W-:Y:S05]  /*09c0*/  @!P0 BRA `(.L_x_224) ;  /* 0x0000000000688947 */ /* 0x000fea0003800000 */
[----:B------:R-:W0:Y:S01]  /*09d0*/  S2R R4, SR_CgaCtaId ;  /* 0x0000000000047919 */ /* 0x000e220000008800 */
[----:B------:R-:W-:-:S04]  /*09e0*/  MOV R27, 0x400 ;  /* 0x00000400001b7802 */ /* 0x000fc80000000f00 */
[----:B0-----:R-:W-:-:S07]  /*09f0*/  LEA R27, R4, R27, 0x18 ;  /* 0x0000001b041b7211 */ /* 0x001fce00078ec0ff */
.L_x_233:
[----:B-1----:R-:W-:Y:S02]  /*0a00*/  IMAD.IADD R8, R25, 0x1, R20 ;  /* 0x0000000119087824 */ /* 0x002fe400078e0214 */
[----:B------:R-:W-:-:S04]  /*0a10*/  IMAD.WIDE.U32 R4, R20, 0x10, R22 ;  /* 0x0000001014047825 */ /* 0x000fc800078e0016 */
[C---:B------:R-:W-:Y:S02]  /*0a20*/  IMAD.IADD R12, R8.reuse, 0x1, R25 ;  /* 0x00000001080c7824 */ /* 0x040fe400078e0219 */
[--C-:B------:R-:W-:Y:S01]  /*0a30*/  IMAD.WIDE.U32 R8, R8, 0x10, R22.reuse ;  /* 0x0000001008087825 */ /* 0x100fe200078e0016 */
[----:B------:R-:W2:Y:S02]  /*0a40*/  LDG.E.128.CONSTANT R4, desc[UR8][R4.64] ;  /* 0x0000000804047981 */ /* 0x000ea4000c1e9d00 */
[C---:B------:R-:W-:Y:S01]  /*0a50*/  IADD3 R24, PT, PT, R12.reuse, R25, RZ ;  /* 0x000000190c187210 */ /* 0x040fe20007ffe0ff */
[--C-:B------:R-:W-:Y:S02]  /*0a60*/  IMAD.WIDE.U32 R12, R12, 0x10, R22.reuse ;  /* 0x000000100c0c7825 */ /* 0x100fe400078e0016 */
[----:B------:R-:W3:Y:S02]  /*0a70*/  LDG.E.128.CONSTANT R8, desc[UR8][R8.64] ;  /* 0x0000000808087981 */ /* 0x000ee4000c1e9d00 */
[----:B------:R-:W-:-:S02]  /*0a80*/  IMAD.WIDE.U32 R16, R24, 0x10, R22 ;  /* 0x0000001018107825 */ /* 0x000fc400078e0016 */
[----:B------:R-:W4:Y:S04]  /*0a90*/  LDG.E.128.CONSTANT R12, desc[UR8][R12.64] ;  /* 0x000000080c0c7981 */ /* 0x000f28000c1e9d00 */
[----:B------:R-:W5:Y:S01]  /*0aa0*/  LDG.E.128.CONSTANT R16, desc[UR8][R16.64] ;  /* 0x0000000810107981 */ /* 0x000f62000c1e9d00 */
[----:B------:R-:W-:-:S04]  /*0ab0*/  IMAD R26, R20, 0x10, R27 ;  /* 0x00000010141a7824 */ /* 0x000fc800078e021b */
[----:B------:R-:W-:-:S04]  /*0ac0*/  IMAD R28, R25, 0x10, R26 ;  /* 0x00000010191c7824 */ /* 0x000fc800078e021a */
[----:B------:R-:W-:Y:S01]  /*0ad0*/  IMAD R29, R25, 0x10, R28 ;  /* 0x00000010191d7824 */ /* 0x000fe200078e021c */
[----:B------:R-:W-:-:S05]  /*0ae0*/  IADD3 R20, PT, PT, R24, R25, RZ ;  /* 0x0000001918147210 */ /* 0x000fca0007ffe0ff */
[----:B------:R-:W-:-:S05]  /*0af0*/  IMAD.SHL.U32 R24, R20, 0x4, RZ ;  /* 0x0000000414187824 */ /* 0x000fca00078e00ff */
[----:B------:R-:W-:Y:S01]  /*0b00*/  ISETP.GE.AND P0, PT, R24, R21, PT ;  /* 0x000000151800720c */ /* 0x000fe20003f06270 */
[----:B--2---:R0:W-:Y:S04]  /*0b10*/  STS.128 [R26], R4 ;  /* 0x000000041a007388 */ /* 0x0041e80000000c00 */
[----:B---3--:R1:W-:Y:S04]  /*0b20*/  STS.128 [R28], R8 ;  /* 0x000000081c007388 */ /* 0x0083e80000000c00 */
[----:B----4-:R1:W-:Y:S01]  /*0b30*/  STS.128 [R29], R12 ;  /* 0x0000000c1d007388 */ /* 0x0103e20000000c00 */
[----:B0-----:R-:W-:-:S05]  /*0b40*/  IMAD R4, R25, 0x10, R29 ;  /* 0x0000001019047824 */ /* 0x001fca00078e021d */
[----:B-----5:R1:W-:Y:S01]  /*0b50*/  STS.128 [R4], R16 ;  /* 0x0000001004007388 */ /* 0x0203e20000000c00 */
[----:B------:R-:W-:Y:S05]  /*0b60*/  @!P0 BRA `(.L_x_233) ;  /* 0xfffffffc00a48947 */ /* 0x000fea000383ffff */
.L_x_224:
[----:B------:R-:W-:Y:S05]  /*0b70*/  BSYNC.RECONVERGENT B0 ;  /* 0x0000000000007941 */ /* 0x000fea0003800200 */
.L_x_222:
[----:B------:R-:W-:Y:S01]  /*0b80*/  BAR.SYNC.DEFER_BLOCKING 0x0 ;  /* 0x0000000000007b1d */ /* 0x000fe20000010000 */
[----:B------:R-:W-:Y:S01]  /*0b90*/  ISETP.GE.AND P0, PT, R21, 0x1, PT ;  /* 0x000000011500780c */ /* 0x000fe20003f06270 */
[----:B------:R-:W-:Y:S02]  /*0ba0*/  IMAD R5, R2, R3, RZ ;  /* 0x0000000302057224 */ /* 0x000fe400078e02ff */
[----:B-1----:R-:W-:-:S03]  /*0bb0*/  IMAD.MOV.U32 R29, RZ, RZ, RZ ;  /* 0x000000ffff1d7224 */ /* 0x002fc600078e00ff */
[----:B------:R-:W-:-:S04]  /*0bc0*/  IADD3 R2, P1, PT, R5, R0, RZ ;  /* 0x0000000005027210 */ /* 0x000fc80007f3e0ff */
[----:B------:R-:W-:-:S03]  /*0bd0*/  LEA.HI.X.SX32 R5, R5, RZ, 0x1, P1 ;  /* 0x000000ff05057211 */ /* 0x000fc600008f0eff */
[----:B------:R-:W-:Y:S06]  /*0be0*/  @!P0 BRA `(.L_x_234) ;  /* 0x0000000400a08947 */ /* 0x000fec0003800000 */
[C---:B------:R-:W-:Y:S01]  /*0bf0*/  ISETP.GE.U32.AND P1, PT, R21.reuse, 0x8, PT ;  /* 0x000000081500780c */ /* 0x040fe20003f26070 */
[----:B------:R-:W-:Y:S01]  /*0c00*/  IMAD.MOV.U32 R29, RZ, RZ, RZ ;  /* 0x000000ffff1d7224 */ /* 0x000fe200078e00ff */
[----:B------:R-:W-:Y:S01]  /*0c10*/  LOP3.LUT R6, R21, 0x7, RZ, 0xc0, !PT ;  /* 0x0000000715067812 */ /* 0x000fe200078ec0ff */
[----:B0-----:R-:W-:-:S03]  /*0c20*/  IMAD.MOV.U32 R12, RZ, RZ, RZ ;  /* 0x000000ffff0c7224 */ /* 0x001fc600078e00ff */
[----:B------:R-:W-:-:S07]  /*0c30*/  ISETP.NE.AND P0, PT, R6, RZ, PT ;  /* 0x000000ff0600720c */ /* 0x000fce0003f05270 */
[----:B------:R-:W-:Y:S06]  /*0c40*/  @!P1 BRA `(.L_x_235) ;  /* 0x0000000400389947 */ /* 0x000fec0003800000 */
[----:B------:R-:W0:Y:S01]  /*0c50*/  S2UR UR5, SR_CgaCtaId ;  /* 0x00000000000579c3 */ /* 0x000e220000008800 */
[----:B------:R-:W-:Y:S01]  /*0c60*/  LOP3.LUT R12, R21, 0x7ffffff8, RZ, 0xc0, !PT ;  /* 0x7ffffff8150c7812 */ /* 0x000fe200078ec0ff */
[----:B------:R-:W-:Y:S01]  /*0c70*/  UMOV UR4, 0x400 ;  /* 0x0000040000047882 */ /* 0x000fe20000000000 */
[C---:B------:R-:W-:Y:S01]  /*0c80*/  SHF.L.U32 R14, R3.reuse, 0x1, RZ ;  /* 0x00000001030e7819 */ /* 0x040fe200000006ff */
[C---:B------:R-:W-:Y:S01]  /*0c90*/  IMAD R16, R3.reuse, 0x3, RZ ;  /* 0x0000000303107824 */ /* 0x040fe200078e02ff */
[----:B------:R-:W1:Y:S01]  /*0ca0*/  LDCU.64 UR10, c[0x0][0x380] ;  /* 0x00007000ff0a77ac */ /* 0x000e620008000a00 */
[C---:B------:R-:W-:Y:S02]  /*0cb0*/  IMAD.SHL.U32 R18, R3.reuse, 0x4, RZ ;  /* 0x0000000403127824 */ /* 0x040fe400078e00ff */
[----:B------:R-:W2:Y:S01]  /*0cc0*/  LDC R4, c[0x0][0x3a0] ;  /* 0x0000e800ff047b82 */ /* 0x000ea20000000800 */
[C---:B------:R-:W-:Y:S02]  /*0cd0*/  IMAD R20, R3.reuse, 0x5, RZ ;  /* 0x0000000503147824 */ /* 0x040fe400078e02ff */
[----:B------:R-:W-:-:S02]  /*0ce0*/  IMAD R26, R3, 0x6, RZ ;  /* 0x00000006031a7824 */ /* 0x000fc400078e02ff */
[----:B------:R-:W-:Y:S02]  /*0cf0*/  IMAD R7, R3, 0x7, RZ ;  /* 0x0000000703077824 */ /* 0x000fe400078e02ff */
[----:B------:R-:W-:Y:S02]  /*0d00*/  IMAD.MOV.U32 R29, RZ, RZ, RZ ;  /* 0x000000ffff1d7224 */ /* 0x000fe400078e00ff */
[----:B------:R-:W-:Y:S02]  /*0d10*/  IMAD.MOV.U32 R13, RZ, RZ, RZ ;  /* 0x000000ffff0d7224 */ /* 0x000fe400078e00ff */
[----:B------:R-:W-:Y:S01]  /*0d20*/  IMAD.MOV R15, RZ, RZ, -R12 ;  /* 0x000000ffff0f7224 */ /* 0x000fe200078e0a0c */
[----:B0-----:R-:W-:-:S04]  /*0d30*/  ULEA UR4, UR5, UR4, 0x18 ;  /* 0x0000000405047291 */ /* 0x001fc8000f8ec0ff */
[----:B-1----:R-:W-:-:S12]  /*0d40*/  UIADD3 UR4, UPT, UPT, UR4, 0x10, URZ ;  /* 0x0000001004047890 */ /* 0x002fd8000fffe0ff */
.L_x_236:
[----:B------:R-:W-:-:S04]  /*0d50*/  IADD3 R8, P1, PT, R13, R2, RZ ;  /* 0x000000020d087210 */ /* 0x000fc80007f3e0ff */
[----:B------:R-:W-:Y:S02]  /*0d60*/  LEA.HI.X.SX32 R9, R13, R5, 0x1, P1 ;  /* 0x000000050d097211 */ /* 0x000fe400008f0eff */
[----:B------:R-:W-:-:S04]  /*0d70*/  LEA R24, P1, R8, UR10, 0x2 ;  /* 0x0000000a08187c11 */ /* 0x000fc8000f8210ff */
[----:B------:R-:W-:Y:S02]  /*0d80*/  LEA.HI.X R25, R8, UR11, R9, 0x2, P1 ;  /* 0x0000000b08197c11 */ /* 0x000fe400088f1409 */
[----:B--2---:R-:W-:-:S03]  /*0d90*/  IADD3 R9, P1, PT, R4, R2, RZ ;  /* 0x0000000204097210 */ /* 0x004fc60007f3e0ff */
[----:B------:R-:W2:Y:S01]  /*0da0*/  LDG.E.CONSTANT R17, desc[UR8][R24.64] ;  /* 0x0000000818117981 */ /* 0x000ea2000c1e9900 */
[----:B------:R-:W-:Y:S02]  /*0db0*/  LEA.HI.X.SX32 R10, R4, R5, 0x1, P1 ;  /* 0x00000005040a7211 */ /* 0x000fe400008f0eff */
[----:B------:R-:W-:-:S04]  /*0dc0*/  LEA R8, P1, R9, UR10, 0x2 ;  /* 0x0000000a09087c11 */ /* 0x000fc8000f8210ff */
[----:B------:R-:W-:-:S05]  /*0dd0*/  LEA.HI.X R9, R9, UR11, R10, 0x2, P1 ;  /* 0x0000000b09097c11 */ /* 0x000fca00088f140a */
[----:B------:R0:W3:Y:S01]  /*0de0*/  LDG.E.CONSTANT R27, desc[UR8][R8.64] ;  /* 0x00000008081b7981 */ /* 0x0000e2000c1e9900 */
[----:B------:R-:W-:-:S04]  /*0df0*/  IADD3 R19, P1, PT, R14, R2, RZ ;  /* 0x000000020e137210 */ /* 0x000fc80007f3e0ff */
[----:B------:R-:W-:Y:S02]  /*0e00*/  LEA.HI.X.SX32 R28, R14, R5, 0x1, P1 ;  /* 0x000000050e1c7211 */ /* 0x000fe400008f0eff */
[C---:B------:R-:W-:Y:S01]  /*0e10*/  LEA R22, P1, R19.reuse, UR10, 0x2 ;  /* 0x0000000a13167c11 */ /* 0x040fe2000f8210ff */
[----:B0-----:R-:W2:Y:S03]  /*0e20*/  LDS.128 R8, [UR4+-0x10] ;  /* 0xfffff004ff087984 */ /* 0x001ea60008000c00 */
[----:B------:R-:W-:Y:S02]  /*0e30*/  LEA.HI.X R23, R19, UR11, R28, 0x2, P1 ;  /* 0x0000000b13177c11 */ /* 0x000fe400088f141c */
[----:B------:R-:W-:-:S03]  /*0e40*/  IADD3 R21, P1, PT, R16, R2, RZ ;  /* 0x0000000210157210 */ /* 0x000fc60007f3e0ff */
[----:B------:R0:W4:Y:S01]  /*0e50*/  LDG.E.CONSTANT R19, desc[UR8][R22.64] ;  /* 0x0000000816137981 */ /* 0x000122000c1e9900 */
[----:B------:R-:W-:Y:S02]  /*0e60*/  LEA.HI.X.SX32 R28, R16, R5, 0x1, P1 ;  /* 0x00000005101c7211 */ /* 0x000fe400008f0eff */
[----:B------:R-:W-:-:S04]  /*0e70*/  LEA R24, P1, R21, UR10, 0x2 ;  /* 0x0000000a15187c11 */ /* 0x000fc8000f8210ff */
[----:B------:R-:W-:-:S05]  /*0e80*/  LEA.HI.X R25, R21, UR11, R28, 0x2, P1 ;  /* 0x0000000b15197c11 */ /* 0x000fca00088f141c */
[----:B------:R1:W5:Y:S01]  /*0e90*/  LDG.E.CONSTANT R21, desc[UR8][R24.64] ;  /* 0x0000000818157981 */ /* 0x000362000c1e9900 */
[-C--:B0-----:R-:W-:Y:S02]  /*0ea0*/  IADD3 R23, P1, PT, R18, R2.reuse, RZ ;  /* 0x0000000212177210 */ /* 0x081fe40007f3e0ff */
[----:B-1----:R-:W-:Y:S01]  /*0eb0*/  IADD3 R25, P2, PT, R26, R2, RZ ;  /* 0x000000021a197210 */ /* 0x002fe20007f5e0ff */
[----:B--2---:R-:W-:Y:S01]  /*0ec0*/  FFMA R22, R8, R17, R29 ;  /* 0x0000001108167223 */ /* 0x004fe2000000001d */
[----:B------:R-:W-:Y:S02]  /*0ed0*/  LEA.HI.X.SX32 R8, R18, R5, 0x1, P1 ;  /* 0x0000000512087211 */ /* 0x000fe400008f0eff */
[----:B------:R-:W-:-:S04]  /*0ee0*/  LEA R28, P1, R23, UR10, 0x2 ;  /* 0x0000000a171c7c11 */ /* 0x000fc8000f8210ff */
[----:B------:R-:W-:Y:S02]  /*0ef0*/  LEA.HI.X R29, R23, UR11, R8, 0x2, P1 ;  /* 0x0000000b171d7c11 */ /* 0x000fe400088f1408 */
[----:B------:R-:W-:Y:S01]  /*0f00*/  IADD3 R8, P1, PT, R20, R2, RZ ;  /* 0x0000000214087210 */ /* 0x000fe20007f3e0ff */
[----:B---3--:R-:W-:-:S03]  /*0f10*/  FFMA R9, R9, R27, R22 ;  /* 0x0000001b09097223 */ /* 0x008fc60000000016 */
[----:B------:R-:W-:Y:S01]  /*0f20*/  LEA.HI.X.SX32 R23, R20, R5, 0x1, P1 ;  /* 0x0000000514177211 */ /* 0x000fe200008f0eff */
[----:B------:R0:W2:Y:S01]  /*0f30*/  LDG.E.CONSTANT R17, desc[UR8][R28.64] ;  /* 0x000000081c117981 */ /* 0x0000a2000c1e9900 */
[----:B------:R-:W-:-:S04]  /*0f40*/  LEA R22, P1, R8, UR10, 0x2 ;  /* 0x0000000a08167c11 */ /* 0x000fc8000f8210ff */
[----:B------:R-:W-:Y:S02]  /*0f50*/  LEA.HI.X R23, R8, UR11, R23, 0x2, P1 ;  /* 0x0000000b08177c11 */ /* 0x000fe400088f1417 */
[----:B------:R-:W-:Y:S02]  /*0f60*/  LEA.HI.X.SX32 R8, R26, R5, 0x1, P2 ;  /* 0x000000051a087211 */ /* 0x000fe400010f0eff */
[C---:B------:R-:W-:Y:S01]  /*0f70*/  LEA R24, P1, R25.reuse, UR10, 0x2 ;  /* 0x0000000a19187c11 */ /* 0x040fe2000f8210ff */
[----:B------:R-:W3:Y:S03]  /*0f80*/  LDG.E.CONSTANT R22, desc[UR8][R22.64] ;  /* 0x0000000816167981 */ /* 0x000ee6000c1e9900 */
[----:B------:R-:W-:Y:S02]  /*0f90*/  LEA.HI.X R25, R25, UR11, R8, 0x2, P1 ;  /* 0x0000000b19197c11 */ /* 0x000fe400088f1408 */
[----:B------:R-:W-:-:S04]  /*0fa0*/  IADD3 R8, P1, PT, R7, R2, RZ ;  /* 0x0000000207087210 */ /* 0x000fc80007f3e0ff */
[----:B------:R-:W-:Y:S01]  /*0fb0*/  LEA.HI.X.SX32 R27, R7, R5, 0x1, P1 ;  /* 0x00000005071b7211 */ /* 0x000fe200008f0eff */
[----:B------:R-:W3:Y:S01]  /*0fc0*/  LDG.E.CONSTANT R25, desc[UR8][R24.64] ;  /* 0x0000000818197981 */ /* 0x000ee2000c1e9900 */
[----:B0-----:R-:W-:-:S04]  /*0fd0*/  LEA R28, P1, R8, UR10, 0x2 ;  /* 0x0000000a081c7c11 */ /* 0x001fc8000f8210ff */
[----:B------:R-:W-:-:S05]  /*0fe0*/  LEA.HI.X R29, R8, UR11, R27, 0x2, P1 ;  /* 0x0000000b081d7c11 */ /* 0x000fca00088f141b */
[----:B------:R-:W3:Y:S01]  /*0ff0*/  LDG.E.CONSTANT R28, desc[UR8][R28.64] ;  /* 0x000000081c1c7981 */ /* 0x000ee2000c1e9900 */
[----:B----4-:R-:W-:-:S04]  /*1000*/  FFMA R10, R10, R19, R9 ;  /* 0x000000130a0a7223 */ /* 0x010fc80000000009 */
[----:B-----5:R-:W-:Y:S02]  /*1010*/  FFMA R21, R11, R21, R10 ;  /* 0x000000150b157223 */ /* 0x020fe4000000000a */
[----:B------:R-:W2:Y:S01]  /*1020*/  LDS.128 R8, [UR4] ;  /* 0x00000004ff087984 */ /* 0x000ea20008000c00 */
[----:B------:R-:W-:-:S04]  /*1030*/  IADD3 R15, PT, PT, R15, 0x8, RZ ;  /* 0x000000080f0f7810 */ /* 0x000fc80007ffe0ff */
[----:B------:R-:W-:Y:S01]  /*1040*/  ISETP.NE.AND P1, PT, R15, RZ, PT ;  /* 0x000000ff0f00720c */ /* 0x000fe20003f25270 */
[----:B------:R-:W-:Y:S01]  /*1050*/  UIADD3 UR4, UPT, UPT, UR4, 0x20, URZ ;  /* 0x0000002004047890 */ /* 0x000fe2000fffe0ff */
[C---:B------:R-:W-:Y:S01]  /*1060*/  IMAD R4, R3.reuse, 0x8, R4 ;  /* 0x0000000803047824 */ /* 0x040fe200078e0204 */
[C---:B------:R-:W-:Y:S01]  /*1070*/  LEA R20, R3.reuse, R20, 0x3 ;  /* 0x0000001403147211 */ /* 0x040fe200078e18ff */
[C---:B------:R-:W-:Y:S02]  /*1080*/  IMAD R14, R3.reuse, 0x8, R14 ;  /* 0x00000008030e7824 */ /* 0x040fe400078e020e */
[C---:B------:R-:W-:Y:S02]  /*1090*/  IMAD R16, R3.reuse, 0x8, R16 ;  /* 0x0000000803107824 */ /* 0x040fe400078e0210 */
[C---:B------:R-:W-:Y:S02]  /*10a0*/  IMAD R18, R3.reuse, 0x8, R18 ;  /* 0x0000000803127824 */ /* 0x040fe400078e0212 */
[----:B------:R-:W-:-:S02]  /*10b0*/  IMAD R26, R3, 0x8, R26 ;  /* 0x00000008031a7824 */ /* 0x000fc400078e021a */
[C---:B------:R-:W-:Y:S02]  /*10c0*/  IMAD R7, R3.reuse, 0x8, R7 ;  /* 0x0000000803077824 */ /* 0x040fe400078e0207 */
[----:B------:R-:W-:Y:S02]  /*10d0*/  IMAD R13, R3, 0x8, R13 ;  /* 0x00000008030d7824 */ /* 0x000fe400078e020d */
[----:B--2---:R-:W-:-:S04]  /*10e0*/  FFMA R8, R8, R17, R21 ;  /* 0x0000001108087223 */ /* 0x004fc80000000015 */
[----:B---3--:R-:W-:-:S04]  /*10f0*/  FFMA R9, R9, R22, R8 ;  /* 0x0000001609097223 */ /* 0x008fc80000000008 */
[----:B------:R-:W-:-:S04]  /*1100*/  FFMA R10, R10, R25, R9 ;  /* 0x000000190a0a7223 */ /* 0x000fc80000000009 */
[----:B------:R-:W-:Y:S01]  /*1110*/  FFMA R29, R11, R28, R10 ;  /* 0x0000001c0b1d7223 */ /* 0x000fe2000000000a */
[----:B------:R-:W-:Y:S06]  /*1120*/  @P1 BRA `(.L_x_236) ;  /* 0xfffffffc00081947 */ /* 0x000fec000383ffff */
.L_x_235:
[----:B------:R-:W-:Y:S05]  /*1130*/  @!P0 BRA `(.L_x_234) ;  /* 0x00000000004c8947 */ /* 0x000fea0003800000 */
[----:B------:R-:W0:Y:S01]  /*1140*/  S2R R7, SR_CgaCtaId ;  /* 0x0000000000077919 */ /* 0x000e220000008800 */
[----:B------:R-:W-:Y:S01]  /*1150*/  MOV R4, 0x400 ;  /* 0x0000040000047802 */ /* 0x000fe20000000f00 */
[----:B------:R-:W-:Y:S01]  /*1160*/  IMAD.MOV R8, RZ, RZ, -R6 ;  /* 0x000000ffff087224 */ /* 0x000fe200078e0a06 */
[----:B------:R-:W1:Y:S02]  /*1170*/  LDCU.64 UR4, c[0x0][0x380] ;  /* 0x00007000ff0477ac */ /* 0x000e640008000a00 */
[----:B0-----:R-:W-:-:S04]  /*1180*/  LEA R7, R7, R4, 0x18 ;  /* 0x0000000407077211 */ /* 0x001fc800078ec0ff */
[C---:B------:R-:W-:Y:S01]  /*1190*/  LEA R4, R12.reuse, R7, 0x2 ;  /* 0x000000070c047211 */ /* 0x040fe200078e10ff */
[----:B-1----:R-:W-:-:S07]  /*11a0*/  IMAD R12, R12, R3, RZ ;  /* 0x000000030c0c7224 */ /* 0x002fce00078e02ff */
.L_x_237:
[----:B------:R-:W-:-:S04]  /*11b0*/  IADD3 R7, P0, PT, R12, R2, RZ ;  /* 0x000000020c077210 */ /* 0x000fc80007f1e0ff */
[----:B------:R-:W-:Y:S02]  /*11c0*/  LEA.HI.X.SX32 R10, R12, R5, 0x1, P0 ;  /* 0x000000050c0a7211 */ /* 0x000fe400000f0eff */
[----:B------:R-:W-:-:S04]  /*11d0*/  LEA R6, P0, R7, UR4, 0x2 ;  /* 0x0000000407067c11 */ /* 0x000fc8000f8010ff */
[----:B------:R-:W-:Y:S02]  /*11e0*/  LEA.HI.X R7, R7, UR5, R10, 0x2, P0 ;  /* 0x0000000507077c11 */ /* 0x000fe400080f140a */
[----:B------:R0:W1:Y:S04]  /*11f0*/  LDS R10, [R4] ;  /* 0x00000000040a7984 */ /* 0x0000680000000800 */
[----:B------:R-:W1:Y:S01]  /*1200*/  LDG.E.CONSTANT R6, desc[UR8][R6.64] ;  /* 0x0000000806067981 */ /* 0x000e62000c1e9900 */
[----:B------:R-:W-:Y:S02]  /*1210*/  VIADD R8, R8, 0x1 ;  /* 0x0000000108087836 */ /* 0x000fe40000000000 */
[----:B------:R-:W-:Y:S02]  /*1220*/  IMAD.IADD R12, R12, 0x1, R3 ;  /* 0x000000010c0c7824 */ /* 0x000fe400078e0203 */
[----:B0-----:R-:W-:Y:S01]  /*1230*/  VIADD R4, R4, 0x4 ;  /* 0x0000000404047836 */ /* 0x001fe20000000000 */
[----:B------:R-:W-:Y:S01]  /*1240*/  ISETP.NE.AND P0, PT, R8, RZ, PT ;  /* 0x000000ff0800720c */ /* 0x000fe20003f05270 */
[----:B-1----:R-:W-:-:S12]  /*1250*/  FFMA R29, R10, R6, R29 ;  /* 0x000000060a1d7223 */ /* 0x002fd8000000001d */
[----:B------:R-:W-:Y:S05]  /*1260*/  @P0 BRA `(.L_x_237) ;  /* 0xfffffffc00d00947 */ /* 0x000fea000383ffff */
.L_x_234:
[----:B0-----:R-:W0:Y:S01]  /*1270*/  LDC.64 R4, c[0x0][0x390] ;  /* 0x0000e400ff047b82 */ /* 0x001e220000000a00 */
[----:B------:R-:W-:-:S04]  /*1280*/  IMAD R3, R3, UR6, R0 ;  /* 0x0000000603037c24 */ /* 0x000fc8000f8e0200 */
[----:B0-----:R-:W-:-:S05]  /*1290*/  IMAD.WIDE.U32 R2, R3, 0x4, R4 ;  /* 0x0000000403027825 */ /* 0x001fca00078e0004 */
[----:B------:R-:W-:Y:S01]  /*12a0*/  STG.E desc[UR8][R2.64], R29 ;  /* 0x0000001d02007986 */ /* 0x000fe2000c101908 */
[----:B------:R-:W-:Y:S05]  /*12b0*/  EXIT ;  /* 0x000000000000794d */ /* 0x000fea0003800000 */
.L_x_238:
        /* <DEDUP_REMOVED lines=12> */
.L_x_243:


//--------------------- .nv.shared._Z28process_price_vectors_kernelPKfS0_Pfiii --------------------------
	.section	.nv.shared._Z28process_price_vectors_kernelPKfS0_Pfiii,"aw",@nobits
	.sectionflags	@""
	.align	16
	.zero		1024


//--------------------- .nv.shared.reserved.0     --------------------------
	.section	.nv.shared.reserved.0,"aw",@nobits
	.weak		__nv_reservedSMEM_offset_0_alias
	.size		__nv_reservedSMEM_offset_0_alias, 0, 64
	.other		__nv_reservedSMEM_offset_0_alias,@"STO_CUDA_RESERVED_SHARED STV_DEFAULT"
__nv_reservedSMEM_offset_0_alias:
	.zero		0
	.zero		64


//--------------------- .nv.shared._Z22batched_softmax_kernelPKfPfii --------------------------
	.section	.nv.shared._Z22batched_softmax_kernelPKfPfii,"aw",@nobits
	.sectionflags	@""
	.align	16
	.zero		1024


//--------------------- .nv.shared._Z19batched_gemv_kernelPKfS0_Pfiii --------------------------
	.section	.nv.shared._Z19batched_gemv_kernelPKfS0_Pfiii,"aw",@nobits
	.sectionflags	@""
	.align	16
	.zero		1024


//--------------------- .nv.constant0._Z28process_price_vectors_kernelPKfS0_Pfiii --------------------------
	.section	.nv.constant0._Z28process_price_vectors_kernelPKfS0_Pfiii,"a",@progbits
	.sectionflags	@""
	.align	4
.nv.constant0._Z28process_price_vectors_kernelPKfS0_Pfiii:
	.zero		932


//--------------------- .nv.constant0._Z22batched_softmax_kernelPKfPfii --------------------------
	.section	.nv.constant0._Z22batched_softmax_kernelPKfPfii,"a",@progbits
	.sectionflags	@""
	.align	4
.nv.constant0._Z22batched_softmax_kernelPKfPfii:
	.zero		920


//--------------------- .nv.constant0._Z19batched_gemv_kernelPKfS0_Pfiii --------------------------
	.section	.nv.constant0._Z19batched_gemv_kernelPKfS0_Pfiii,"a",@progbits
	.sectionflags	@""
	.align	4
.nv.constant0._Z19batched_gemv_kernelPKfS0_Pfiii:
	.zero		932


//--------------------- SYMBOLS --------------------------

	.type		.nv.reservedSmem.offset0,@object
	.size		.nv.reservedSmem.offset0,0x4
	.type		.nv.reservedSmem.cap,@object
	.size		.nv.reservedSmem.cap,0x4
